//
// Generated by NVIDIA NVVM Compiler
//
// Compiler Build ID: CL-36424714
// Cuda compilation tools, release 13.0, V13.0.88
// Based on NVVM 20.0.0
//

.version 9.0
.target sm_100
.address_size 64

	// .globl	K0

.visible .entry K0(
	.param .u64 .ptr .align 1 K0_param_0,
	.param .u64 .ptr .align 1 K0_param_1,
	.param .u64 .ptr .align 1 K0_param_2,
	.param .u64 .ptr .align 1 K0_param_3,
	.param .u64 .ptr .align 1 K0_param_4,
	.param .u64 .ptr .align 1 K0_param_5,
	.param .u64 .ptr .align 1 K0_param_6,
	.param .u32 K0_param_7,
	.param .u32 K0_param_8,
	.param .u32 K0_param_9,
	.param .u32 K0_param_10,
	.param .u32 K0_param_11
)
{
	.reg .pred 	%p<17>;
	.reg .b32 	%r<94>;
	.reg .b32 	%f<132>;
	.reg .b64 	%rd<67>;
	.reg .b64 	%fd<15>;

	ld.param.u64 	%rd15, [K0_param_0];
	ld.param.u64 	%rd10, [K0_param_1];
	ld.param.u64 	%rd16, [K0_param_2];
	ld.param.u64 	%rd11, [K0_param_3];
	ld.param.u64 	%rd12, [K0_param_4];
	ld.param.u64 	%rd13, [K0_param_5];
	ld.param.u64 	%rd14, [K0_param_6];
	ld.param.u32 	%r27, [K0_param_7];
	ld.param.u32 	%r24, [K0_param_8];
	ld.param.u32 	%r25, [K0_param_9];
	ld.param.u32 	%r26, [K0_param_10];
	ld.param.u32 	%r28, [K0_param_11];
	cvta.to.global.u64 	%rd1, %rd16;
	cvta.to.global.u64 	%rd2, %rd15;
	mov.u32 	%r29, %ctaid.x;
	mov.u32 	%r1, %tid.x;
	div.u32 	%r30, %r1, %r26;
	mad.lo.s32 	%r2, %r28, %r29, %r30;
	setp.ge.s32 	%p1, %r2, %r27;
	@%p1 bra 	$L__BB0_12;
	mul.lo.s32 	%r3, %r25, %r24;
	mul.wide.s32 	%rd19, %r2, 4;
	add.s64 	%rd17, %rd12, %rd19;
	// begin inline asm
	ld.global.nc.s32 %r31, [%rd17];
	// end inline asm
	add.s64 	%rd18, %rd17, 4;
	// begin inline asm
	ld.global.nc.s32 %r32, [%rd18];
	// end inline asm
	rem.u32 	%r90, %r1, %r26;
	setp.ge.s32 	%p2, %r90, %r3;
	@%p2 bra 	$L__BB0_12;
	shl.b32 	%r7, %r2, 3;
	mov.u32 	%r8, %ntid.x;
	sub.s32 	%r33, %r32, %r31;
	and.b32  	%r9, %r33, 3;
	mul.wide.s32 	%rd20, %r31, 4;
	add.s64 	%rd3, %rd14, %rd20;
	add.s64 	%rd4, %rd13, %rd20;
	add.s32 	%r10, %r31, 1;
	add.s32 	%r11, %r31, 2;
	add.s64 	%rd5, %rd3, 8;
	add.s64 	%rd6, %rd4, 8;
	add.s32 	%r12, %r31, 3;
	sub.s32 	%r13, %r31, %r32;
	neg.s32 	%r14, %r32;
	cvta.to.global.u64 	%rd7, %rd11;
	cvta.to.global.u64 	%rd8, %rd10;
$L__BB0_3:
	setp.ge.s32 	%p3, %r31, %r32;
	add.s32 	%r16, %r90, %r7;
	mov.f32 	%f131, 0f00000000;
	@%p3 bra 	$L__BB0_11;
	setp.eq.s32 	%p4, %r9, 0;
	mul.wide.s32 	%rd21, %r16, 4;
	add.s64 	%rd9, %rd8, %rd21;
	mov.f32 	%f131, 0f00000000;
	mov.u32 	%r91, %r31;
	@%p4 bra 	$L__BB0_8;
	setp.eq.s32 	%p5, %r9, 1;
	// begin inline asm
	ld.global.nc.s32 %r34, [%rd3];
	// end inline asm
	// begin inline asm
	ld.global.nc.s32 %r35, [%rd4];
	// end inline asm
	shl.b32 	%r36, %r34, 3;
	add.s32 	%r37, %r36, %r90;
	shl.b32 	%r38, %r35, 3;
	add.s32 	%r39, %r38, %r90;
	mul.wide.s32 	%rd24, %r37, 4;
	add.s64 	%rd25, %rd2, %rd24;
	ld.global.f32 	%f12, [%rd25];
	ld.global.f32 	%f13, [%rd9];
	add.f32 	%f14, %f12, %f13;
	setp.gt.f32 	%p6, %f14, 0f00000000;
	cvt.f64.f32 	%fd1, %f14;
	mul.f64 	%fd2, %fd1, 0d3FC999999999999A;
	cvt.rn.f32.f64 	%f15, %fd2;
	selp.f32 	%f16, %f14, %f15, %p6;
	fma.rn.f32 	%f17, %f16, 0f3BBB989D, 0f3F000000;
	cvt.sat.f32.f32 	%f18, %f17;
	mov.f32 	%f19, 0f4B400001;
	mov.f32 	%f20, 0f437C0000;
	fma.rm.f32 	%f21, %f18, %f20, %f19;
	add.f32 	%f22, %f21, 0fCB40007F;
	neg.f32 	%f23, %f22;
	fma.rn.f32 	%f24, %f16, 0f3FB8AA3B, %f23;
	fma.rn.f32 	%f25, %f16, 0f32A57060, %f24;
	mov.b32 	%r40, %f21;
	shl.b32 	%r41, %r40, 23;
	mov.b32 	%f26, %r41;
	ex2.approx.ftz.f32 	%f27, %f25;
	mul.f32 	%f28, %f27, %f26;
	mul.wide.s32 	%rd26, %r39, 4;
	add.s64 	%rd27, %rd1, %rd26;
	st.global.f32 	[%rd27], %f28;
	add.f32 	%f131, %f28, 0f00000000;
	mov.u32 	%r91, %r10;
	@%p5 bra 	$L__BB0_8;
	setp.eq.s32 	%p7, %r9, 2;
	add.s64 	%rd28, %rd3, 4;
	// begin inline asm
	ld.global.nc.s32 %r42, [%rd28];
	// end inline asm
	add.s64 	%rd29, %rd4, 4;
	// begin inline asm
	ld.global.nc.s32 %r43, [%rd29];
	// end inline asm
	shl.b32 	%r44, %r42, 3;
	add.s32 	%r45, %r44, %r90;
	shl.b32 	%r46, %r43, 3;
	add.s32 	%r47, %r46, %r90;
	mul.wide.s32 	%rd30, %r45, 4;
	add.s64 	%rd31, %rd2, %rd30;
	ld.global.f32 	%f29, [%rd31];
	ld.global.f32 	%f30, [%rd9];
	add.f32 	%f31, %f29, %f30;
	setp.gt.f32 	%p8, %f31, 0f00000000;
	cvt.f64.f32 	%fd3, %f31;
	mul.f64 	%fd4, %fd3, 0d3FC999999999999A;
	cvt.rn.f32.f64 	%f32, %fd4;
	selp.f32 	%f33, %f31, %f32, %p8;
	fma.rn.f32 	%f34, %f33, 0f3BBB989D, 0f3F000000;
	cvt.sat.f32.f32 	%f35, %f34;
	mov.f32 	%f36, 0f4B400001;
	mov.f32 	%f37, 0f437C0000;
	fma.rm.f32 	%f38, %f35, %f37, %f36;
	add.f32 	%f39, %f38, 0fCB40007F;
	neg.f32 	%f40, %f39;
	fma.rn.f32 	%f41, %f33, 0f3FB8AA3B, %f40;
	fma.rn.f32 	%f42, %f33, 0f32A57060, %f41;
	mov.b32 	%r48, %f38;
	shl.b32 	%r49, %r48, 23;
	mov.b32 	%f43, %r49;
	ex2.approx.ftz.f32 	%f44, %f42;
	mul.f32 	%f45, %f44, %f43;
	mul.wide.s32 	%rd32, %r47, 4;
	add.s64 	%rd33, %rd1, %rd32;
	st.global.f32 	[%rd33], %f45;
	add.f32 	%f131, %f131, %f45;
	mov.u32 	%r91, %r11;
	@%p7 bra 	$L__BB0_8;
	// begin inline asm
	ld.global.nc.s32 %r50, [%rd5];
	// end inline asm
	// begin inline asm
	ld.global.nc.s32 %r51, [%rd6];
	// end inline asm
	shl.b32 	%r52, %r50, 3;
	add.s32 	%r53, %r52, %r90;
	shl.b32 	%r54, %r51, 3;
	add.s32 	%r55, %r54, %r90;
	mul.wide.s32 	%rd36, %r53, 4;
	add.s64 	%rd37, %rd2, %rd36;
	ld.global.f32 	%f46, [%rd37];
	ld.global.f32 	%f47, [%rd9];
	add.f32 	%f48, %f46, %f47;
	setp.gt.f32 	%p9, %f48, 0f00000000;
	cvt.f64.f32 	%fd5, %f48;
	mul.f64 	%fd6, %fd5, 0d3FC999999999999A;
	cvt.rn.f32.f64 	%f49, %fd6;
	selp.f32 	%f50, %f48, %f49, %p9;
	fma.rn.f32 	%f51, %f50, 0f3BBB989D, 0f3F000000;
	cvt.sat.f32.f32 	%f52, %f51;
	mov.f32 	%f53, 0f4B400001;
	mov.f32 	%f54, 0f437C0000;
	fma.rm.f32 	%f55, %f52, %f54, %f53;
	add.f32 	%f56, %f55, 0fCB40007F;
	neg.f32 	%f57, %f56;
	fma.rn.f32 	%f58, %f50, 0f3FB8AA3B, %f57;
	fma.rn.f32 	%f59, %f50, 0f32A57060, %f58;
	mov.b32 	%r56, %f55;
	shl.b32 	%r57, %r56, 23;
	mov.b32 	%f60, %r57;
	ex2.approx.ftz.f32 	%f61, %f59;
	mul.f32 	%f62, %f61, %f60;
	mul.wide.s32 	%rd38, %r55, 4;
	add.s64 	%rd39, %rd1, %rd38;
	st.global.f32 	[%rd39], %f62;
	add.f32 	%f131, %f131, %f62;
	mov.u32 	%r91, %r12;
$L__BB0_8:
	setp.gt.u32 	%p10, %r13, -4;
	@%p10 bra 	$L__BB0_11;
	add.s32 	%r92, %r14, %r91;
$L__BB0_10:
	mul.wide.s32 	%rd48, %r91, 4;
	add.s64 	%rd41, %rd13, %rd48;
	add.s64 	%rd40, %rd14, %rd48;
	// begin inline asm
	ld.global.nc.s32 %r58, [%rd40];
	// end inline asm
	// begin inline asm
	ld.global.nc.s32 %r59, [%rd41];
	// end inline asm
	shl.b32 	%r66, %r58, 3;
	add.s32 	%r67, %r66, %r90;
	shl.b32 	%r68, %r59, 3;
	add.s32 	%r69, %r68, %r90;
	mul.wide.s32 	%rd49, %r67, 4;
	add.s64 	%rd50, %rd2, %rd49;
	ld.global.f32 	%f63, [%rd50];
	ld.global.f32 	%f64, [%rd9];
	add.f32 	%f65, %f63, %f64;
	setp.gt.f32 	%p11, %f65, 0f00000000;
	cvt.f64.f32 	%fd7, %f65;
	mul.f64 	%fd8, %fd7, 0d3FC999999999999A;
	cvt.rn.f32.f64 	%f66, %fd8;
	selp.f32 	%f67, %f65, %f66, %p11;
	fma.rn.f32 	%f68, %f67, 0f3BBB989D, 0f3F000000;
	cvt.sat.f32.f32 	%f69, %f68;
	mov.f32 	%f70, 0f4B400001;
	mov.f32 	%f71, 0f437C0000;
	fma.rm.f32 	%f72, %f69, %f71, %f70;
	add.f32 	%f73, %f72, 0fCB40007F;
	neg.f32 	%f74, %f73;
	fma.rn.f32 	%f75, %f67, 0f3FB8AA3B, %f74;
	fma.rn.f32 	%f76, %f67, 0f32A57060, %f75;
	mov.b32 	%r70, %f72;
	shl.b32 	%r71, %r70, 23;
	mov.b32 	%f77, %r71;
	ex2.approx.ftz.f32 	%f78, %f76;
	mul.f32 	%f79, %f78, %f77;
	mul.wide.s32 	%rd51, %r69, 4;
	add.s64 	%rd52, %rd1, %rd51;
	st.global.f32 	[%rd52], %f79;
	add.f32 	%f80, %f131, %f79;
	add.s64 	%rd42, %rd40, 4;
	// begin inline asm
	ld.global.nc.s32 %r60, [%rd42];
	// end inline asm
	add.s64 	%rd43, %rd41, 4;
	// begin inline asm
	ld.global.nc.s32 %r61, [%rd43];
	// end inline asm
	shl.b32 	%r72, %r60, 3;
	add.s32 	%r73, %r72, %r90;
	shl.b32 	%r74, %r61, 3;
	add.s32 	%r75, %r74, %r90;
	mul.wide.s32 	%rd53, %r73, 4;
	add.s64 	%rd54, %rd2, %rd53;
	ld.global.f32 	%f81, [%rd54];
	ld.global.f32 	%f82, [%rd9];
	add.f32 	%f83, %f81, %f82;
	setp.gt.f32 	%p12, %f83, 0f00000000;
	cvt.f64.f32 	%fd9, %f83;
	mul.f64 	%fd10, %fd9, 0d3FC999999999999A;
	cvt.rn.f32.f64 	%f84, %fd10;
	selp.f32 	%f85, %f83, %f84, %p12;
	fma.rn.f32 	%f86, %f85, 0f3BBB989D, 0f3F000000;
	cvt.sat.f32.f32 	%f87, %f86;
	fma.rm.f32 	%f88, %f87, %f71, %f70;
	add.f32 	%f89, %f88, 0fCB40007F;
	neg.f32 	%f90, %f89;
	fma.rn.f32 	%f91, %f85, 0f3FB8AA3B, %f90;
	fma.rn.f32 	%f92, %f85, 0f32A57060, %f91;
	mov.b32 	%r76, %f88;
	shl.b32 	%r77, %r76, 23;
	mov.b32 	%f93, %r77;
	ex2.approx.ftz.f32 	%f94, %f92;
	mul.f32 	%f95, %f94, %f93;
	mul.wide.s32 	%rd55, %r75, 4;
	add.s64 	%rd56, %rd1, %rd55;
	st.global.f32 	[%rd56], %f95;
	add.f32 	%f96, %f80, %f95;
	add.s64 	%rd44, %rd40, 8;
	// begin inline asm
	ld.global.nc.s32 %r62, [%rd44];
	// end inline asm
	add.s64 	%rd45, %rd41, 8;
	// begin inline asm
	ld.global.nc.s32 %r63, [%rd45];
	// end inline asm
	shl.b32 	%r78, %r62, 3;
	add.s32 	%r79, %r78, %r90;
	shl.b32 	%r80, %r63, 3;
	add.s32 	%r81, %r80, %r90;
	mul.wide.s32 	%rd57, %r79, 4;
	add.s64 	%rd58, %rd2, %rd57;
	ld.global.f32 	%f97, [%rd58];
	ld.global.f32 	%f98, [%rd9];
	add.f32 	%f99, %f97, %f98;
	setp.gt.f32 	%p13, %f99, 0f00000000;
	cvt.f64.f32 	%fd11, %f99;
	mul.f64 	%fd12, %fd11, 0d3FC999999999999A;
	cvt.rn.f32.f64 	%f100, %fd12;
	selp.f32 	%f101, %f99, %f100, %p13;
	fma.rn.f32 	%f102, %f101, 0f3BBB989D, 0f3F000000;
	cvt.sat.f32.f32 	%f103, %f102;
	fma.rm.f32 	%f104, %f103, %f71, %f70;
	add.f32 	%f105, %f104, 0fCB40007F;
	neg.f32 	%f106, %f105;
	fma.rn.f32 	%f107, %f101, 0f3FB8AA3B, %f106;
	fma.rn.f32 	%f108, %f101, 0f32A57060, %f107;
	mov.b32 	%r82, %f104;
	shl.b32 	%r83, %r82, 23;
	mov.b32 	%f109, %r83;
	ex2.approx.ftz.f32 	%f110, %f108;
	mul.f32 	%f111, %f110, %f109;
	mul.wide.s32 	%rd59, %r81, 4;
	add.s64 	%rd60, %rd1, %rd59;
	st.global.f32 	[%rd60], %f111;
	add.f32 	%f112, %f96, %f111;
	add.s64 	%rd46, %rd40, 12;
	// begin inline asm
	ld.global.nc.s32 %r64, [%rd46];
	// end inline asm
	add.s64 	%rd47, %rd41, 12;
	// begin inline asm
	ld.global.nc.s32 %r65, [%rd47];
	// end inline asm
	shl.b32 	%r84, %r64, 3;
	add.s32 	%r85, %r84, %r90;
	shl.b32 	%r86, %r65, 3;
	add.s32 	%r87, %r86, %r90;
	mul.wide.s32 	%rd61, %r85, 4;
	add.s64 	%rd62, %rd2, %rd61;
	ld.global.f32 	%f113, [%rd62];
	ld.global.f32 	%f114, [%rd9];
	add.f32 	%f115, %f113, %f114;
	setp.gt.f32 	%p14, %f115, 0f00000000;
	cvt.f64.f32 	%fd13, %f115;
	mul.f64 	%fd14, %fd13, 0d3FC999999999999A;
	cvt.rn.f32.f64 	%f116, %fd14;
	selp.f32 	%f117, %f115, %f116, %p14;
	fma.rn.f32 	%f118, %f117, 0f3BBB989D, 0f3F000000;
	cvt.sat.f32.f32 	%f119, %f118;
	fma.rm.f32 	%f120, %f119, %f71, %f70;
	add.f32 	%f121, %f120, 0fCB40007F;
	neg.f32 	%f122, %f121;
	fma.rn.f32 	%f123, %f117, 0f3FB8AA3B, %f122;
	fma.rn.f32 	%f124, %f117, 0f32A57060, %f123;
	mov.b32 	%r88, %f120;
	shl.b32 	%r89, %r88, 23;
	mov.b32 	%f125, %r89;
	ex2.approx.ftz.f32 	%f126, %f124;
	mul.f32 	%f127, %f126, %f125;
	mul.wide.s32 	%rd63, %r87, 4;
	add.s64 	%rd64, %rd1, %rd63;
	st.global.f32 	[%rd64], %f127;
	add.f32 	%f131, %f112, %f127;
	add.s32 	%r91, %r91, 4;
	add.s32 	%r92, %r92, 4;
	setp.ne.s32 	%p15, %r92, 0;
	@%p15 bra 	$L__BB0_10;
$L__BB0_11:
	mul.wide.s32 	%rd65, %r16, 4;
	add.s64 	%rd66, %rd7, %rd65;
	st.global.f32 	[%rd66], %f131;
	add.s32 	%r90, %r90, %r8;
	setp.lt.s32 	%p16, %r90, %r3;
	@%p16 bra 	$L__BB0_3;
$L__BB0_12:
	ret;

}
	// .globl	K1
.visible .entry K1(
	.param .u64 .ptr .align 1 K1_param_0,
	.param .u64 .ptr .align 1 K1_param_1,
	.param .u64 .ptr .align 1 K1_param_2,
	.param .u64 .ptr .align 1 K1_param_3,
	.param .u64 .ptr .align 1 K1_param_4,
	.param .u64 .ptr .align 1 K1_param_5,
	.param .u64 .ptr .align 1 K1_param_6,
	.param .u32 K1_param_7,
	.param .u32 K1_param_8,
	.param .u32 K1_param_9,
	.param .u32 K1_param_10,
	.param .u32 K1_param_11
)
{
	.reg .pred 	%p<13>;
	.reg .b32 	%r<138>;
	.reg .b32 	%f<98>;
	.reg .b64 	%rd<113>;

	ld.param.u64 	%rd11, [K1_param_0];
	ld.param.u64 	%rd6, [K1_param_1];
	ld.param.u64 	%rd12, [K1_param_2];
	ld.param.u64 	%rd7, [K1_param_3];
	ld.param.u64 	%rd8, [K1_param_4];
	ld.param.u64 	%rd9, [K1_param_5];
	ld.param.u64 	%rd10, [K1_param_6];
	ld.param.u32 	%r25, [K1_param_7];
	ld.param.u32 	%r22, [K1_param_8];
	ld.param.u32 	%r23, [K1_param_9];
	ld.param.u32 	%r24, [K1_param_10];
	ld.param.u32 	%r26, [K1_param_11];
	cvta.to.global.u64 	%rd1, %rd12;
	cvta.to.global.u64 	%rd2, %rd11;
	mov.u32 	%r27, %ctaid.x;
	mov.u32 	%r1, %tid.x;
	div.u32 	%r28, %r1, %r24;
	mad.lo.s32 	%r2, %r26, %r27, %r28;
	setp.ge.s32 	%p1, %r2, %r25;
	@%p1 bra 	$L__BB1_16;
	mul.lo.s32 	%r3, %r23, %r22;
	mul.wide.s32 	%rd15, %r2, 4;
	add.s64 	%rd13, %rd8, %rd15;
	// begin inline asm
	ld.global.nc.s32 %r29, [%rd13];
	// end inline asm
	add.s64 	%rd14, %rd13, 4;
	// begin inline asm
	ld.global.nc.s32 %r30, [%rd14];
	// end inline asm
	rem.u32 	%r132, %r1, %r24;
	setp.ge.s32 	%p2, %r132, %r3;
	@%p2 bra 	$L__BB1_16;
	shl.b32 	%r7, %r2, 3;
	sub.s32 	%r31, %r30, %r29;
	and.b32  	%r8, %r31, 7;
	cvta.to.global.u64 	%rd3, %rd7;
	cvta.to.global.u64 	%rd4, %rd6;
$L__BB1_3:
	setp.ge.s32 	%p3, %r29, %r30;
	add.s32 	%r10, %r132, %r7;
	mov.f32 	%f97, 0f00000000;
	@%p3 bra 	$L__BB1_15;
	sub.s32 	%r32, %r29, %r30;
	setp.gt.u32 	%p4, %r32, -8;
	mul.wide.s32 	%rd16, %r10, 4;
	add.s64 	%rd5, %rd4, %rd16;
	mov.f32 	%f97, 0f00000000;
	mov.u32 	%r135, %r29;
	@%p4 bra 	$L__BB1_7;
	and.b32  	%r34, %r31, -8;
	neg.s32 	%r133, %r34;
	mov.f32 	%f97, 0f00000000;
	mov.u32 	%r135, %r29;
$L__BB1_6:
	.pragma "nounroll";
	mul.wide.s32 	%rd33, %r135, 4;
	add.s64 	%rd18, %rd9, %rd33;
	add.s64 	%rd17, %rd10, %rd33;
	// begin inline asm
	ld.global.nc.s32 %r35, [%rd17];
	// end inline asm
	// begin inline asm
	ld.global.nc.s32 %r36, [%rd18];
	// end inline asm
	shl.b32 	%r51, %r35, 3;
	add.s32 	%r52, %r51, %r132;
	shl.b32 	%r53, %r36, 3;
	add.s32 	%r54, %r53, %r132;
	mul.wide.s32 	%rd34, %r54, 4;
	add.s64 	%rd35, %rd2, %rd34;
	ld.global.f32 	%f17, [%rd35];
	ld.global.f32 	%f18, [%rd5];
	div.rn.f32 	%f19, %f17, %f18;
	mul.wide.s32 	%rd36, %r52, 4;
	add.s64 	%rd37, %rd1, %rd36;
	ld.global.f32 	%f20, [%rd37];
	fma.rn.f32 	%f21, %f19, %f20, %f97;
	add.s64 	%rd19, %rd17, 4;
	// begin inline asm
	ld.global.nc.s32 %r37, [%rd19];
	// end inline asm
	add.s64 	%rd20, %rd18, 4;
	// begin inline asm
	ld.global.nc.s32 %r38, [%rd20];
	// end inline asm
	shl.b32 	%r55, %r37, 3;
	add.s32 	%r56, %r55, %r132;
	shl.b32 	%r57, %r38, 3;
	add.s32 	%r58, %r57, %r132;
	mul.wide.s32 	%rd38, %r58, 4;
	add.s64 	%rd39, %rd2, %rd38;
	ld.global.f32 	%f22, [%rd39];
	ld.global.f32 	%f23, [%rd5];
	div.rn.f32 	%f24, %f22, %f23;
	mul.wide.s32 	%rd40, %r56, 4;
	add.s64 	%rd41, %rd1, %rd40;
	ld.global.f32 	%f25, [%rd41];
	fma.rn.f32 	%f26, %f24, %f25, %f21;
	add.s64 	%rd21, %rd17, 8;
	// begin inline asm
	ld.global.nc.s32 %r39, [%rd21];
	// end inline asm
	add.s64 	%rd22, %rd18, 8;
	// begin inline asm
	ld.global.nc.s32 %r40, [%rd22];
	// end inline asm
	shl.b32 	%r59, %r39, 3;
	add.s32 	%r60, %r59, %r132;
	shl.b32 	%r61, %r40, 3;
	add.s32 	%r62, %r61, %r132;
	mul.wide.s32 	%rd42, %r62, 4;
	add.s64 	%rd43, %rd2, %rd42;
	ld.global.f32 	%f27, [%rd43];
	ld.global.f32 	%f28, [%rd5];
	div.rn.f32 	%f29, %f27, %f28;
	mul.wide.s32 	%rd44, %r60, 4;
	add.s64 	%rd45, %rd1, %rd44;
	ld.global.f32 	%f30, [%rd45];
	fma.rn.f32 	%f31, %f29, %f30, %f26;
	add.s64 	%rd23, %rd17, 12;
	// begin inline asm
	ld.global.nc.s32 %r41, [%rd23];
	// end inline asm
	add.s64 	%rd24, %rd18, 12;
	// begin inline asm
	ld.global.nc.s32 %r42, [%rd24];
	// end inline asm
	shl.b32 	%r63, %r41, 3;
	add.s32 	%r64, %r63, %r132;
	shl.b32 	%r65, %r42, 3;
	add.s32 	%r66, %r65, %r132;
	mul.wide.s32 	%rd46, %r66, 4;
	add.s64 	%rd47, %rd2, %rd46;
	ld.global.f32 	%f32, [%rd47];
	ld.global.f32 	%f33, [%rd5];
	div.rn.f32 	%f34, %f32, %f33;
	mul.wide.s32 	%rd48, %r64, 4;
	add.s64 	%rd49, %rd1, %rd48;
	ld.global.f32 	%f35, [%rd49];
	fma.rn.f32 	%f36, %f34, %f35, %f31;
	add.s64 	%rd25, %rd17, 16;
	// begin inline asm
	ld.global.nc.s32 %r43, [%rd25];
	// end inline asm
	add.s64 	%rd26, %rd18, 16;
	// begin inline asm
	ld.global.nc.s32 %r44, [%rd26];
	// end inline asm
	shl.b32 	%r67, %r43, 3;
	add.s32 	%r68, %r67, %r132;
	shl.b32 	%r69, %r44, 3;
	add.s32 	%r70, %r69, %r132;
	mul.wide.s32 	%rd50, %r70, 4;
	add.s64 	%rd51, %rd2, %rd50;
	ld.global.f32 	%f37, [%rd51];
	ld.global.f32 	%f38, [%rd5];
	div.rn.f32 	%f39, %f37, %f38;
	mul.wide.s32 	%rd52, %r68, 4;
	add.s64 	%rd53, %rd1, %rd52;
	ld.global.f32 	%f40, [%rd53];
	fma.rn.f32 	%f41, %f39, %f40, %f36;
	add.s64 	%rd27, %rd17, 20;
	// begin inline asm
	ld.global.nc.s32 %r45, [%rd27];
	// end inline asm
	add.s64 	%rd28, %rd18, 20;
	// begin inline asm
	ld.global.nc.s32 %r46, [%rd28];
	// end inline asm
	shl.b32 	%r71, %r45, 3;
	add.s32 	%r72, %r71, %r132;
	shl.b32 	%r73, %r46, 3;
	add.s32 	%r74, %r73, %r132;
	mul.wide.s32 	%rd54, %r74, 4;
	add.s64 	%rd55, %rd2, %rd54;
	ld.global.f32 	%f42, [%rd55];
	ld.global.f32 	%f43, [%rd5];
	div.rn.f32 	%f44, %f42, %f43;
	mul.wide.s32 	%rd56, %r72, 4;
	add.s64 	%rd57, %rd1, %rd56;
	ld.global.f32 	%f45, [%rd57];
	fma.rn.f32 	%f46, %f44, %f45, %f41;
	add.s64 	%rd29, %rd17, 24;
	// begin inline asm
	ld.global.nc.s32 %r47, [%rd29];
	// end inline asm
	add.s64 	%rd30, %rd18, 24;
	// begin inline asm
	ld.global.nc.s32 %r48, [%rd30];
	// end inline asm
	shl.b32 	%r75, %r47, 3;
	add.s32 	%r76, %r75, %r132;
	shl.b32 	%r77, %r48, 3;
	add.s32 	%r78, %r77, %r132;
	mul.wide.s32 	%rd58, %r78, 4;
	add.s64 	%rd59, %rd2, %rd58;
	ld.global.f32 	%f47, [%rd59];
	ld.global.f32 	%f48, [%rd5];
	div.rn.f32 	%f49, %f47, %f48;
	mul.wide.s32 	%rd60, %r76, 4;
	add.s64 	%rd61, %rd1, %rd60;
	ld.global.f32 	%f50, [%rd61];
	fma.rn.f32 	%f51, %f49, %f50, %f46;
	add.s64 	%rd31, %rd17, 28;
	// begin inline asm
	ld.global.nc.s32 %r49, [%rd31];
	// end inline asm
	add.s64 	%rd32, %rd18, 28;
	// begin inline asm
	ld.global.nc.s32 %r50, [%rd32];
	// end inline asm
	shl.b32 	%r79, %r49, 3;
	add.s32 	%r80, %r79, %r132;
	shl.b32 	%r81, %r50, 3;
	add.s32 	%r82, %r81, %r132;
	mul.wide.s32 	%rd62, %r82, 4;
	add.s64 	%rd63, %rd2, %rd62;
	ld.global.f32 	%f52, [%rd63];
	ld.global.f32 	%f53, [%rd5];
	div.rn.f32 	%f54, %f52, %f53;
	mul.wide.s32 	%rd64, %r80, 4;
	add.s64 	%rd65, %rd1, %rd64;
	ld.global.f32 	%f55, [%rd65];
	fma.rn.f32 	%f97, %f54, %f55, %f51;
	add.s32 	%r135, %r135, 8;
	add.s32 	%r133, %r133, 8;
	setp.ne.s32 	%p5, %r133, 0;
	@%p5 bra 	$L__BB1_6;
$L__BB1_7:
	setp.eq.s32 	%p6, %r8, 0;
	@%p6 bra 	$L__BB1_15;
	add.s32 	%r83, %r8, -1;
	setp.lt.u32 	%p7, %r83, 3;
	@%p7 bra 	$L__BB1_10;
	mul.wide.s32 	%rd74, %r135, 4;
	add.s64 	%rd66, %rd10, %rd74;
	// begin inline asm
	ld.global.nc.s32 %r84, [%rd66];
	// end inline asm
	add.s64 	%rd67, %rd9, %rd74;
	// begin inline asm
	ld.global.nc.s32 %r85, [%rd67];
	// end inline asm
	shl.b32 	%r92, %r84, 3;
	add.s32 	%r93, %r92, %r132;
	shl.b32 	%r94, %r85, 3;
	add.s32 	%r95, %r94, %r132;
	mul.wide.s32 	%rd75, %r95, 4;
	add.s64 	%rd76, %rd2, %rd75;
	ld.global.f32 	%f57, [%rd76];
	ld.global.f32 	%f58, [%rd5];
	div.rn.f32 	%f59, %f57, %f58;
	mul.wide.s32 	%rd77, %r93, 4;
	add.s64 	%rd78, %rd1, %rd77;
	ld.global.f32 	%f60, [%rd78];
	fma.rn.f32 	%f61, %f59, %f60, %f97;
	add.s64 	%rd68, %rd66, 4;
	// begin inline asm
	ld.global.nc.s32 %r86, [%rd68];
	// end inline asm
	add.s64 	%rd69, %rd67, 4;
	// begin inline asm
	ld.global.nc.s32 %r87, [%rd69];
	// end inline asm
	shl.b32 	%r96, %r86, 3;
	add.s32 	%r97, %r96, %r132;
	shl.b32 	%r98, %r87, 3;
	add.s32 	%r99, %r98, %r132;
	mul.wide.s32 	%rd79, %r99, 4;
	add.s64 	%rd80, %rd2, %rd79;
	ld.global.f32 	%f62, [%rd80];
	ld.global.f32 	%f63, [%rd5];
	div.rn.f32 	%f64, %f62, %f63;
	mul.wide.s32 	%rd81, %r97, 4;
	add.s64 	%rd82, %rd1, %rd81;
	ld.global.f32 	%f65, [%rd82];
	fma.rn.f32 	%f66, %f64, %f65, %f61;
	add.s64 	%rd70, %rd66, 8;
	// begin inline asm
	ld.global.nc.s32 %r88, [%rd70];
	// end inline asm
	add.s64 	%rd71, %rd67, 8;
	// begin inline asm
	ld.global.nc.s32 %r89, [%rd71];
	// end inline asm
	shl.b32 	%r100, %r88, 3;
	add.s32 	%r101, %r100, %r132;
	shl.b32 	%r102, %r89, 3;
	add.s32 	%r103, %r102, %r132;
	mul.wide.s32 	%rd83, %r103, 4;
	add.s64 	%rd84, %rd2, %rd83;
	ld.global.f32 	%f67, [%rd84];
	ld.global.f32 	%f68, [%rd5];
	div.rn.f32 	%f69, %f67, %f68;
	mul.wide.s32 	%rd85, %r101, 4;
	add.s64 	%rd86, %rd1, %rd85;
	ld.global.f32 	%f70, [%rd86];
	fma.rn.f32 	%f71, %f69, %f70, %f66;
	add.s64 	%rd72, %rd66, 12;
	// begin inline asm
	ld.global.nc.s32 %r90, [%rd72];
	// end inline asm
	add.s64 	%rd73, %rd67, 12;
	// begin inline asm
	ld.global.nc.s32 %r91, [%rd73];
	// end inline asm
	shl.b32 	%r104, %r90, 3;
	add.s32 	%r105, %r104, %r132;
	shl.b32 	%r106, %r91, 3;
	add.s32 	%r107, %r106, %r132;
	mul.wide.s32 	%rd87, %r107, 4;
	add.s64 	%rd88, %rd2, %rd87;
	ld.global.f32 	%f72, [%rd88];
	ld.global.f32 	%f73, [%rd5];
	div.rn.f32 	%f74, %f72, %f73;
	mul.wide.s32 	%rd89, %r105, 4;
	add.s64 	%rd90, %rd1, %rd89;
	ld.global.f32 	%f75, [%rd90];
	fma.rn.f32 	%f97, %f74, %f75, %f71;
	add.s32 	%r135, %r135, 4;
$L__BB1_10:
	and.b32  	%r108, %r31, 3;
	setp.eq.s32 	%p8, %r108, 0;
	@%p8 bra 	$L__BB1_15;
	setp.eq.s32 	%p9, %r108, 1;
	@%p9 bra 	$L__BB1_13;
	mul.wide.s32 	%rd95, %r135, 4;
	add.s64 	%rd91, %rd10, %rd95;
	// begin inline asm
	ld.global.nc.s32 %r110, [%rd91];
	// end inline asm
	add.s64 	%rd92, %rd9, %rd95;
	// begin inline asm
	ld.global.nc.s32 %r111, [%rd92];
	// end inline asm
	shl.b32 	%r114, %r110, 3;
	add.s32 	%r115, %r114, %r132;
	shl.b32 	%r116, %r111, 3;
	add.s32 	%r117, %r116, %r132;
	mul.wide.s32 	%rd96, %r117, 4;
	add.s64 	%rd97, %rd2, %rd96;
	ld.global.f32 	%f77, [%rd97];
	ld.global.f32 	%f78, [%rd5];
	div.rn.f32 	%f79, %f77, %f78;
	mul.wide.s32 	%rd98, %r115, 4;
	add.s64 	%rd99, %rd1, %rd98;
	ld.global.f32 	%f80, [%rd99];
	fma.rn.f32 	%f81, %f79, %f80, %f97;
	add.s64 	%rd93, %rd91, 4;
	// begin inline asm
	ld.global.nc.s32 %r112, [%rd93];
	// end inline asm
	add.s64 	%rd94, %rd92, 4;
	// begin inline asm
	ld.global.nc.s32 %r113, [%rd94];
	// end inline asm
	shl.b32 	%r118, %r112, 3;
	add.s32 	%r119, %r118, %r132;
	shl.b32 	%r120, %r113, 3;
	add.s32 	%r121, %r120, %r132;
	mul.wide.s32 	%rd100, %r121, 4;
	add.s64 	%rd101, %rd2, %rd100;
	ld.global.f32 	%f82, [%rd101];
	ld.global.f32 	%f83, [%rd5];
	div.rn.f32 	%f84, %f82, %f83;
	mul.wide.s32 	%rd102, %r119, 4;
	add.s64 	%rd103, %rd1, %rd102;
	ld.global.f32 	%f85, [%rd103];
	fma.rn.f32 	%f97, %f84, %f85, %f81;
	add.s32 	%r135, %r135, 2;
$L__BB1_13:
	and.b32  	%r123, %r31, 1;
	setp.eq.b32 	%p10, %r123, 1;
	not.pred 	%p11, %p10;
	@%p11 bra 	$L__BB1_15;
	mul.wide.s32 	%rd106, %r135, 4;
	add.s64 	%rd104, %rd10, %rd106;
	// begin inline asm
	ld.global.nc.s32 %r124, [%rd104];
	// end inline asm
	add.s64 	%rd105, %rd9, %rd106;
	// begin inline asm
	ld.global.nc.s32 %r125, [%rd105];
	// end inline asm
	shl.b32 	%r126, %r124, 3;
	add.s32 	%r127, %r126, %r132;
	shl.b32 	%r128, %r125, 3;
	add.s32 	%r129, %r128, %r132;
	mul.wide.s32 	%rd107, %r129, 4;
	add.s64 	%rd108, %rd2, %rd107;
	ld.global.f32 	%f86, [%rd108];
	ld.global.f32 	%f87, [%rd5];
	div.rn.f32 	%f88, %f86, %f87;
	mul.wide.s32 	%rd109, %r127, 4;
	add.s64 	%rd110, %rd1, %rd109;
	ld.global.f32 	%f89, [%rd110];
	fma.rn.f32 	%f97, %f88, %f89, %f97;
$L__BB1_15:
	mul.wide.s32 	%rd111, %r10, 4;
	add.s64 	%rd112, %rd3, %rd111;
	st.global.f32 	[%rd112], %f97;
	mov.u32 	%r131, %ntid.x;
	add.s32 	%r132, %r132, %r131;
	setp.lt.s32 	%p12, %r132, %r3;
	@%p12 bra 	$L__BB1_3;
$L__BB1_16:
	ret;

}
	// .globl	K2
.visible .entry K2(
	.param .u64 .ptr .align 1 K2_param_0,
	.param .u64 .ptr .align 1 K2_param_1,
	.param .u64 .ptr .align 1 K2_param_2,
	.param .u64 .ptr .align 1 K2_param_3,
	.param .u64 .ptr .align 1 K2_param_4,
	.param .u64 .ptr .align 1 K2_param_5,
	.param .u64 .ptr .align 1 K2_param_6,
	.param .u64 .ptr .align 1 K2_param_7,
	.param .u64 .ptr .align 1 K2_param_8,
	.param .u64 .ptr .align 1 K2_param_9,
	.param .u64 .ptr .align 1 K2_param_10,
	.param .u64 .ptr .align 1 K2_param_11,
	.param .u64 .ptr .align 1 K2_param_12,
	.param .u32 K2_param_13,
	.param .u32 K2_param_14,
	.param .u32 K2_param_15,
	.param .u32 K2_param_16,
	.param .u32 K2_param_17
)
{
	.reg .pred 	%p<18>;
	.reg .b32 	%r<84>;
	.reg .b32 	%f<177>;
	.reg .b64 	%rd<109>;

	ld.param.u64 	%rd17, [K2_param_0];
	ld.param.u64 	%rd18, [K2_param_1];
	ld.param.u64 	%rd19, [K2_param_2];
	ld.param.u64 	%rd20, [K2_param_3];
	ld.param.u64 	%rd21, [K2_param_5];
	ld.param.u64 	%rd13, [K2_param_8];
	ld.param.u64 	%rd22, [K2_param_9];
	ld.param.u64 	%rd14, [K2_param_10];
	ld.param.u64 	%rd15, [K2_param_11];
	ld.param.u64 	%rd16, [K2_param_12];
	ld.param.u32 	%r22, [K2_param_13];
	ld.param.u32 	%r19, [K2_param_14];
	ld.param.u32 	%r20, [K2_param_15];
	ld.param.u32 	%r21, [K2_param_16];
	ld.param.u32 	%r23, [K2_param_17];
	cvta.to.global.u64 	%rd1, %rd22;
	cvta.to.global.u64 	%rd2, %rd19;
	cvta.to.global.u64 	%rd3, %rd21;
	cvta.to.global.u64 	%rd4, %rd20;
	cvta.to.global.u64 	%rd5, %rd18;
	cvta.to.global.u64 	%rd6, %rd17;
	mov.u32 	%r24, %ctaid.x;
	mov.u32 	%r1, %tid.x;
	div.u32 	%r25, %r1, %r21;
	mad.lo.s32 	%r2, %r23, %r24, %r25;
	setp.ge.s32 	%p1, %r2, %r22;
	@%p1 bra 	$L__BB2_13;
	mul.lo.s32 	%r3, %r20, %r19;
	mul.wide.s32 	%rd25, %r2, 4;
	add.s64 	%rd23, %rd14, %rd25;
	// begin inline asm
	ld.global.nc.s32 %r26, [%rd23];
	// end inline asm
	add.s64 	%rd24, %rd23, 4;
	// begin inline asm
	ld.global.nc.s32 %r27, [%rd24];
	// end inline asm
	rem.u32 	%r79, %r1, %r21;
	setp.ge.s32 	%p2, %r79, %r3;
	@%p2 bra 	$L__BB2_13;
	shl.b32 	%r7, %r2, 3;
	cvta.to.global.u64 	%rd7, %rd13;
$L__BB2_3:
	setp.ge.s32 	%p3, %r26, %r27;
	add.s32 	%r9, %r79, %r7;
	mov.f32 	%f175, 0f00000000;
	mov.f32 	%f176, %f175;
	@%p3 bra 	$L__BB2_12;
	ld.param.u64 	%rd107, [K2_param_6];
	ld.param.u64 	%rd106, [K2_param_4];
	sub.s32 	%r28, %r26, %r27;
	setp.gt.u32 	%p4, %r28, -4;
	cvta.to.global.u64 	%rd26, %rd106;
	mul.wide.s32 	%rd27, %r9, 4;
	add.s64 	%rd8, %rd26, %rd27;
	cvta.to.global.u64 	%rd28, %rd107;
	add.s64 	%rd9, %rd28, %rd27;
	mov.f32 	%f176, 0f00000000;
	mov.u32 	%r82, %r26;
	mov.f32 	%f175, %f176;
	@%p4 bra 	$L__BB2_7;
	sub.s32 	%r29, %r27, %r26;
	and.b32  	%r30, %r29, -4;
	neg.s32 	%r80, %r30;
	mov.f32 	%f176, 0f00000000;
	mov.u32 	%r82, %r26;
$L__BB2_6:
	.pragma "nounroll";
	mul.wide.s32 	%rd37, %r82, 4;
	add.s64 	%rd30, %rd15, %rd37;
	add.s64 	%rd29, %rd16, %rd37;
	// begin inline asm
	ld.global.nc.s32 %r31, [%rd29];
	// end inline asm
	// begin inline asm
	ld.global.nc.s32 %r32, [%rd30];
	// end inline asm
	shl.b32 	%r39, %r31, 3;
	add.s32 	%r40, %r39, %r79;
	shl.b32 	%r41, %r32, 3;
	add.s32 	%r42, %r41, %r79;
	mul.wide.s32 	%rd38, %r42, 4;
	add.s64 	%rd39, %rd6, %rd38;
	ld.global.f32 	%f23, [%rd39];
	mul.wide.s32 	%rd40, %r40, 4;
	add.s64 	%rd41, %rd5, %rd40;
	ld.global.f32 	%f24, [%rd41];
	div.rn.f32 	%f25, %f23, %f24;
	add.s64 	%rd42, %rd4, %rd40;
	ld.global.f32 	%f26, [%rd42];
	ld.global.f32 	%f27, [%rd8];
	add.s64 	%rd43, %rd3, %rd40;
	ld.global.f32 	%f28, [%rd43];
	add.f32 	%f29, %f27, %f28;
	ld.global.f32 	%f30, [%rd9];
	mul.f32 	%f31, %f26, %f30;
	rcp.rn.f32 	%f32, %f24;
	mul.f32 	%f33, %f31, %f32;
	div.rn.f32 	%f34, %f26, %f24;
	add.s64 	%rd44, %rd2, %rd40;
	ld.global.f32 	%f35, [%rd44];
	mul.f32 	%f36, %f35, %f34;
	sub.f32 	%f37, %f33, %f36;
	mul.f32 	%f38, %f23, %f37;
	setp.gt.f32 	%p5, %f29, 0f00000000;
	selp.f32 	%f39, 0f3F800000, 0f3E4CCCCD, %p5;
	mul.f32 	%f40, %f39, %f38;
	add.f32 	%f41, %f175, %f40;
	add.s64 	%rd45, %rd1, %rd40;
	atom.global.add.f32 	%f42, [%rd45], %f40;
	fma.rn.f32 	%f43, %f26, %f25, %f176;
	add.s64 	%rd31, %rd29, 4;
	// begin inline asm
	ld.global.nc.s32 %r33, [%rd31];
	// end inline asm
	add.s64 	%rd32, %rd30, 4;
	// begin inline asm
	ld.global.nc.s32 %r34, [%rd32];
	// end inline asm
	shl.b32 	%r43, %r33, 3;
	add.s32 	%r44, %r43, %r79;
	shl.b32 	%r45, %r34, 3;
	add.s32 	%r46, %r45, %r79;
	mul.wide.s32 	%rd46, %r46, 4;
	add.s64 	%rd47, %rd6, %rd46;
	ld.global.f32 	%f44, [%rd47];
	mul.wide.s32 	%rd48, %r44, 4;
	add.s64 	%rd49, %rd5, %rd48;
	ld.global.f32 	%f45, [%rd49];
	div.rn.f32 	%f46, %f44, %f45;
	add.s64 	%rd50, %rd4, %rd48;
	ld.global.f32 	%f47, [%rd50];
	ld.global.f32 	%f48, [%rd8];
	add.s64 	%rd51, %rd3, %rd48;
	ld.global.f32 	%f49, [%rd51];
	add.f32 	%f50, %f48, %f49;
	ld.global.f32 	%f51, [%rd9];
	mul.f32 	%f52, %f47, %f51;
	rcp.rn.f32 	%f53, %f45;
	mul.f32 	%f54, %f52, %f53;
	div.rn.f32 	%f55, %f47, %f45;
	add.s64 	%rd52, %rd2, %rd48;
	ld.global.f32 	%f56, [%rd52];
	mul.f32 	%f57, %f56, %f55;
	sub.f32 	%f58, %f54, %f57;
	mul.f32 	%f59, %f44, %f58;
	setp.gt.f32 	%p6, %f50, 0f00000000;
	selp.f32 	%f60, 0f3F800000, 0f3E4CCCCD, %p6;
	mul.f32 	%f61, %f60, %f59;
	add.f32 	%f62, %f41, %f61;
	add.s64 	%rd53, %rd1, %rd48;
	atom.global.add.f32 	%f63, [%rd53], %f61;
	fma.rn.f32 	%f64, %f47, %f46, %f43;
	add.s64 	%rd33, %rd29, 8;
	// begin inline asm
	ld.global.nc.s32 %r35, [%rd33];
	// end inline asm
	add.s64 	%rd34, %rd30, 8;
	// begin inline asm
	ld.global.nc.s32 %r36, [%rd34];
	// end inline asm
	shl.b32 	%r47, %r35, 3;
	add.s32 	%r48, %r47, %r79;
	shl.b32 	%r49, %r36, 3;
	add.s32 	%r50, %r49, %r79;
	mul.wide.s32 	%rd54, %r50, 4;
	add.s64 	%rd55, %rd6, %rd54;
	ld.global.f32 	%f65, [%rd55];
	mul.wide.s32 	%rd56, %r48, 4;
	add.s64 	%rd57, %rd5, %rd56;
	ld.global.f32 	%f66, [%rd57];
	div.rn.f32 	%f67, %f65, %f66;
	add.s64 	%rd58, %rd4, %rd56;
	ld.global.f32 	%f68, [%rd58];
	ld.global.f32 	%f69, [%rd8];
	add.s64 	%rd59, %rd3, %rd56;
	ld.global.f32 	%f70, [%rd59];
	add.f32 	%f71, %f69, %f70;
	ld.global.f32 	%f72, [%rd9];
	mul.f32 	%f73, %f68, %f72;
	rcp.rn.f32 	%f74, %f66;
	mul.f32 	%f75, %f73, %f74;
	div.rn.f32 	%f76, %f68, %f66;
	add.s64 	%rd60, %rd2, %rd56;
	ld.global.f32 	%f77, [%rd60];
	mul.f32 	%f78, %f77, %f76;
	sub.f32 	%f79, %f75, %f78;
	mul.f32 	%f80, %f65, %f79;
	setp.gt.f32 	%p7, %f71, 0f00000000;
	selp.f32 	%f81, 0f3F800000, 0f3E4CCCCD, %p7;
	mul.f32 	%f82, %f81, %f80;
	add.f32 	%f83, %f62, %f82;
	add.s64 	%rd61, %rd1, %rd56;
	atom.global.add.f32 	%f84, [%rd61], %f82;
	fma.rn.f32 	%f85, %f68, %f67, %f64;
	add.s64 	%rd35, %rd29, 12;
	// begin inline asm
	ld.global.nc.s32 %r37, [%rd35];
	// end inline asm
	add.s64 	%rd36, %rd30, 12;
	// begin inline asm
	ld.global.nc.s32 %r38, [%rd36];
	// end inline asm
	shl.b32 	%r51, %r37, 3;
	add.s32 	%r52, %r51, %r79;
	shl.b32 	%r53, %r38, 3;
	add.s32 	%r54, %r53, %r79;
	mul.wide.s32 	%rd62, %r54, 4;
	add.s64 	%rd63, %rd6, %rd62;
	ld.global.f32 	%f86, [%rd63];
	mul.wide.s32 	%rd64, %r52, 4;
	add.s64 	%rd65, %rd5, %rd64;
	ld.global.f32 	%f87, [%rd65];
	div.rn.f32 	%f88, %f86, %f87;
	add.s64 	%rd66, %rd4, %rd64;
	ld.global.f32 	%f89, [%rd66];
	ld.global.f32 	%f90, [%rd8];
	add.s64 	%rd67, %rd3, %rd64;
	ld.global.f32 	%f91, [%rd67];
	add.f32 	%f92, %f90, %f91;
	ld.global.f32 	%f93, [%rd9];
	mul.f32 	%f94, %f89, %f93;
	rcp.rn.f32 	%f95, %f87;
	mul.f32 	%f96, %f94, %f95;
	div.rn.f32 	%f97, %f89, %f87;
	add.s64 	%rd68, %rd2, %rd64;
	ld.global.f32 	%f98, [%rd68];
	mul.f32 	%f99, %f98, %f97;
	sub.f32 	%f100, %f96, %f99;
	mul.f32 	%f101, %f86, %f100;
	setp.gt.f32 	%p8, %f92, 0f00000000;
	selp.f32 	%f102, 0f3F800000, 0f3E4CCCCD, %p8;
	mul.f32 	%f103, %f102, %f101;
	add.f32 	%f175, %f83, %f103;
	add.s64 	%rd69, %rd1, %rd64;
	atom.global.add.f32 	%f104, [%rd69], %f103;
	fma.rn.f32 	%f176, %f89, %f88, %f85;
	add.s32 	%r82, %r82, 4;
	add.s32 	%r80, %r80, 4;
	setp.ne.s32 	%p9, %r80, 0;
	@%p9 bra 	$L__BB2_6;
$L__BB2_7:
	sub.s32 	%r56, %r27, %r26;
	and.b32  	%r55, %r56, 3;
	setp.eq.s32 	%p10, %r55, 0;
	@%p10 bra 	$L__BB2_12;
	setp.eq.s32 	%p11, %r55, 1;
	@%p11 bra 	$L__BB2_10;
	mul.wide.s32 	%rd74, %r82, 4;
	add.s64 	%rd70, %rd16, %rd74;
	// begin inline asm
	ld.global.nc.s32 %r57, [%rd70];
	// end inline asm
	add.s64 	%rd71, %rd15, %rd74;
	// begin inline asm
	ld.global.nc.s32 %r58, [%rd71];
	// end inline asm
	shl.b32 	%r61, %r57, 3;
	add.s32 	%r62, %r61, %r79;
	shl.b32 	%r63, %r58, 3;
	add.s32 	%r64, %r63, %r79;
	mul.wide.s32 	%rd75, %r64, 4;
	add.s64 	%rd76, %rd6, %rd75;
	ld.global.f32 	%f106, [%rd76];
	mul.wide.s32 	%rd77, %r62, 4;
	add.s64 	%rd78, %rd5, %rd77;
	ld.global.f32 	%f107, [%rd78];
	div.rn.f32 	%f108, %f106, %f107;
	add.s64 	%rd79, %rd4, %rd77;
	ld.global.f32 	%f109, [%rd79];
	ld.global.f32 	%f110, [%rd8];
	add.s64 	%rd80, %rd3, %rd77;
	ld.global.f32 	%f111, [%rd80];
	add.f32 	%f112, %f110, %f111;
	ld.global.f32 	%f113, [%rd9];
	mul.f32 	%f114, %f109, %f113;
	rcp.rn.f32 	%f115, %f107;
	mul.f32 	%f116, %f114, %f115;
	div.rn.f32 	%f117, %f109, %f107;
	add.s64 	%rd81, %rd2, %rd77;
	ld.global.f32 	%f118, [%rd81];
	mul.f32 	%f119, %f118, %f117;
	sub.f32 	%f120, %f116, %f119;
	mul.f32 	%f121, %f106, %f120;
	setp.gt.f32 	%p12, %f112, 0f00000000;
	selp.f32 	%f122, 0f3F800000, 0f3E4CCCCD, %p12;
	mul.f32 	%f123, %f122, %f121;
	add.f32 	%f124, %f175, %f123;
	add.s64 	%rd82, %rd1, %rd77;
	atom.global.add.f32 	%f125, [%rd82], %f123;
	fma.rn.f32 	%f126, %f109, %f108, %f176;
	add.s64 	%rd72, %rd70, 4;
	// begin inline asm
	ld.global.nc.s32 %r59, [%rd72];
	// end inline asm
	add.s64 	%rd73, %rd71, 4;
	// begin inline asm
	ld.global.nc.s32 %r60, [%rd73];
	// end inline asm
	shl.b32 	%r65, %r59, 3;
	add.s32 	%r66, %r65, %r79;
	shl.b32 	%r67, %r60, 3;
	add.s32 	%r68, %r67, %r79;
	mul.wide.s32 	%rd83, %r68, 4;
	add.s64 	%rd84, %rd6, %rd83;
	ld.global.f32 	%f127, [%rd84];
	mul.wide.s32 	%rd85, %r66, 4;
	add.s64 	%rd86, %rd5, %rd85;
	ld.global.f32 	%f128, [%rd86];
	div.rn.f32 	%f129, %f127, %f128;
	add.s64 	%rd87, %rd4, %rd85;
	ld.global.f32 	%f130, [%rd87];
	ld.global.f32 	%f131, [%rd8];
	add.s64 	%rd88, %rd3, %rd85;
	ld.global.f32 	%f132, [%rd88];
	add.f32 	%f133, %f131, %f132;
	ld.global.f32 	%f134, [%rd9];
	mul.f32 	%f135, %f130, %f134;
	rcp.rn.f32 	%f136, %f128;
	mul.f32 	%f137, %f135, %f136;
	div.rn.f32 	%f138, %f130, %f128;
	add.s64 	%rd89, %rd2, %rd85;
	ld.global.f32 	%f139, [%rd89];
	mul.f32 	%f140, %f139, %f138;
	sub.f32 	%f141, %f137, %f140;
	mul.f32 	%f142, %f127, %f141;
	setp.gt.f32 	%p13, %f133, 0f00000000;
	selp.f32 	%f143, 0f3F800000, 0f3E4CCCCD, %p13;
	mul.f32 	%f144, %f143, %f142;
	add.f32 	%f175, %f124, %f144;
	add.s64 	%rd90, %rd1, %rd85;
	atom.global.add.f32 	%f145, [%rd90], %f144;
	fma.rn.f32 	%f176, %f130, %f129, %f126;
	add.s32 	%r82, %r82, 2;
$L__BB2_10:
	sub.s32 	%r69, %r27, %r26;
	and.b32  	%r70, %r69, 1;
	setp.eq.b32 	%p14, %r70, 1;
	not.pred 	%p15, %p14;
	@%p15 bra 	$L__BB2_12;
	mul.wide.s32 	%rd93, %r82, 4;
	add.s64 	%rd91, %rd16, %rd93;
	// begin inline asm
	ld.global.nc.s32 %r71, [%rd91];
	// end inline asm
	add.s64 	%rd92, %rd15, %rd93;
	// begin inline asm
	ld.global.nc.s32 %r72, [%rd92];
	// end inline asm
	shl.b32 	%r73, %r71, 3;
	add.s32 	%r74, %r73, %r79;
	shl.b32 	%r75, %r72, 3;
	add.s32 	%r76, %r75, %r79;
	mul.wide.s32 	%rd94, %r76, 4;
	add.s64 	%rd95, %rd6, %rd94;
	ld.global.f32 	%f146, [%rd95];
	mul.wide.s32 	%rd96, %r74, 4;
	add.s64 	%rd97, %rd5, %rd96;
	ld.global.f32 	%f147, [%rd97];
	div.rn.f32 	%f148, %f146, %f147;
	add.s64 	%rd98, %rd4, %rd96;
	ld.global.f32 	%f149, [%rd98];
	ld.global.f32 	%f150, [%rd8];
	add.s64 	%rd99, %rd3, %rd96;
	ld.global.f32 	%f151, [%rd99];
	add.f32 	%f152, %f150, %f151;
	ld.global.f32 	%f153, [%rd9];
	mul.f32 	%f154, %f149, %f153;
	rcp.rn.f32 	%f155, %f147;
	mul.f32 	%f156, %f154, %f155;
	div.rn.f32 	%f157, %f149, %f147;
	add.s64 	%rd100, %rd2, %rd96;
	ld.global.f32 	%f158, [%rd100];
	mul.f32 	%f159, %f158, %f157;
	sub.f32 	%f160, %f156, %f159;
	mul.f32 	%f161, %f146, %f160;
	setp.gt.f32 	%p16, %f152, 0f00000000;
	selp.f32 	%f162, 0f3F800000, 0f3E4CCCCD, %p16;
	mul.f32 	%f163, %f162, %f161;
	add.f32 	%f175, %f175, %f163;
	add.s64 	%rd101, %rd1, %rd96;
	atom.global.add.f32 	%f164, [%rd101], %f163;
	fma.rn.f32 	%f176, %f149, %f148, %f176;
$L__BB2_12:
	ld.param.u64 	%rd108, [K2_param_7];
	mul.wide.s32 	%rd102, %r9, 4;
	add.s64 	%rd103, %rd7, %rd102;
	st.global.f32 	[%rd103], %f175;
	cvta.to.global.u64 	%rd104, %rd108;
	add.s64 	%rd105, %rd104, %rd102;
	st.global.f32 	[%rd105], %f176;
	mov.u32 	%r78, %ntid.x;
	add.s32 	%r79, %r79, %r78;
	setp.lt.s32 	%p17, %r79, %r3;
	@%p17 bra 	$L__BB2_3;
$L__BB2_13:
	ret;

}


// ===== COMPILED SASS (sm_100) =====

	.target	sm_100

	.elftype	@"ET_EXEC"


//--------------------- .note.nv.tkinfo           --------------------------
	.section	.note.nv.tkinfo,"",@"SHT_NOTE"
	.sectionflags	@"SHF_NOTE_NV_TKINFO"
	.tkinfo
        /*0018*/ 	.word	0x00000002
        /*0030*/ 	.string	""
        /*0030*/ 	.string	"ptxas"
        /*0030*/ 	.string	"Cuda compilation tools, release 13.0, V13.0.88"
        /*0030*/ 	.string	"Build cuda_13.0.r13.0/compiler.36424714_0"
        /*0030*/ 	.string	"-arch sm_100 -m 64 "



//--------------------- .note.nv.cuinfo           --------------------------
	.section	.note.nv.cuinfo,"",@"SHT_NOTE"
	.sectionflags	@"SHF_NOTE_NV_CUINFO"
        /*0018*/ 	.short	0x0002
        /*001a*/ 	.short	0x0064
        /*001c*/ 	.short	0x0082
	.zero		2


//--------------------- .nv.info                  --------------------------
	.section	.nv.info,"",@"SHT_CUDA_INFO"
	.align	4


	//----- nvinfo : EIATTR_REGCOUNT
	.align		4
        /*0000*/ 	.byte	0x04, 0x2f
        /*0002*/ 	.short	(.L_1 - .L_0)
	.align		4
.L_0:
        /*0004*/ 	.word	index@(K0)
        /*0008*/ 	.word	0x00000020


	//----- nvinfo : EIATTR_FRAME_SIZE
	.align		4
.L_1:
        /*000c*/ 	.byte	0x04, 0x11
        /*000e*/ 	.short	(.L_3 - .L_2)
	.align		4
.L_2:
        /*0010*/ 	.word	index@(K0)
        /*0014*/ 	.word	0x00000000


	//----- nvinfo : EIATTR_REGCOUNT
	.align		4
.L_3:
        /*0018*/ 	.byte	0x04, 0x2f
        /*001a*/ 	.short	(.L_5 - .L_4)
	.align		4
.L_4:
        /*001c*/ 	.word	index@(K1)
        /*0020*/ 	.word	0x00000024


	//----- nvinfo : EIATTR_FRAME_SIZE
	.align		4
.L_5:
        /*0024*/ 	.byte	0x04, 0x11
        /*0026*/ 	.short	(.L_7 - .L_6)
	.align		4
.L_6:
        /*0028*/ 	.word	index@($__internal_2_$__cuda_sm3x_div_rn_noftz_f32_slowpath)
        /*002c*/ 	.word	0x00000000


	//----- nvinfo : EIATTR_FRAME_SIZE
	.align		4
.L_7:
        /*0030*/ 	.byte	0x04, 0x11
        /*0032*/ 	.short	(.L_9 - .L_8)
	.align		4
.L_8:
        /*0034*/ 	.word	index@(K1)
        /*0038*/ 	.word	0x00000000


	//----- nvinfo : EIATTR_REGCOUNT
	.align		4
.L_9:
        /*003c*/ 	.byte	0x04, 0x2f
        /*003e*/ 	.short	(.L_11 - .L_10)
	.align		4
.L_10:
        /*0040*/ 	.word	index@(K2)
        /*0044*/ 	.word	0x00000028


	//----- nvinfo : EIATTR_FRAME_SIZE
	.align		4
.L_11:
        /*0048*/ 	.byte	0x04, 0x11
        /*004a*/ 	.short	(.L_13 - .L_12)
	.align		4
.L_12:
        /*004c*/ 	.word	index@($__internal_1_$__cuda_sm3x_div_rn_noftz_f32_slowpath)
        /*0050*/ 	.word	0x00000000


	//----- nvinfo : EIATTR_FRAME_SIZE
	.align		4
.L_13:
        /*0054*/ 	.byte	0x04, 0x11
        /*0056*/ 	.short	(.L_15 - .L_14)
	.align		4
.L_14:
        /*0058*/ 	.word	index@($__internal_0_$__cuda_sm20_rcp_rn_f32_slowpath)
        /*005c*/ 	.word	0x00000000


	//----- nvinfo : EIATTR_FRAME_SIZE
	.align		4
.L_15:
        /*0060*/ 	.byte	0x04, 0x11
        /*0062*/ 	.short	(.L_17 - .L_16)
	.align		4
.L_16:
        /*0064*/ 	.word	index@(K2)
        /*0068*/ 	.word	0x00000000


	//----- nvinfo : EIATTR_MIN_STACK_SIZE
	.align		4
.L_17:
        /*006c*/ 	.byte	0x04, 0x12
        /*006e*/ 	.short	(.L_19 - .L_18)
	.align		4
.L_18:
        /*0070*/ 	.word	index@(K2)
        /*0074*/ 	.word	0x00000000


	//----- nvinfo : EIATTR_MIN_STACK_SIZE
	.align		4
.L_19:
        /*0078*/ 	.byte	0x04, 0x12
        /*007a*/ 	.short	(.L_21 - .L_20)
	.align		4
.L_20:
        /*007c*/ 	.word	index@(K1)
        /*0080*/ 	.word	0x00000000


	//----- nvinfo : EIATTR_MIN_STACK_SIZE
	.align		4
.L_21:
        /*0084*/ 	.byte	0x04, 0x12
        /*0086*/ 	.short	(.L_23 - .L_22)
	.align		4
.L_22:
        /*0088*/ 	.word	index@(K0)
        /*008c*/ 	.word	0x00000000
.L_23:


//--------------------- .nv.compat                --------------------------
	.section	.nv.compat,"",@"SHT_CUDA_COMPAT_INFO"
	.align	4
        /*0000*/ 	.byte	0x02, 0x09, 0x00, 0x00, 0x02, 0x02, 0x01, 0x00, 0x02, 0x05, 0x05, 0x00, 0x03, 0x07, 0x01, 0x01
        /*0010*/ 	.byte	0x02, 0x03, 0x00, 0x00, 0x02, 0x06, 0x01, 0x00, 0x04, 0x0b, 0x08, 0x00, 0x01, 0x00, 0x00, 0x00
        /*0020*/ 	.byte	0x00, 0x00, 0x00, 0x00


//--------------------- .nv.info.K2               --------------------------
	.section	.nv.info.K2,"",@"SHT_CUDA_INFO"
	.sectionflags	@""
	.align	4


	//----- nvinfo : EIATTR_CUDA_API_VERSION
	.align		4
        /*0000*/ 	.byte	0x04, 0x37
        /*0002*/ 	.short	(.L_25 - .L_24)
.L_24:
        /*0004*/ 	.word	0x00000082


	//----- nvinfo : EIATTR_KPARAM_INFO
	.align		4
.L_25:
        /*0008*/ 	.byte	0x04, 0x17
        /*000a*/ 	.short	(.L_27 - .L_26)
.L_26:
        /*000c*/ 	.word	0x00000000
        /*0010*/ 	.short	0x0011
        /*0012*/ 	.short	0x0078
        /*0014*/ 	.byte	0x00, 0xf0, 0x11, 0x00


	//----- nvinfo : EIATTR_KPARAM_INFO
	.align		4
.L_27:
        /*0018*/ 	.byte	0x04, 0x17
        /*001a*/ 	.short	(.L_29 - .L_28)
.L_28:
        /*001c*/ 	.word	0x00000000
        /*0020*/ 	.short	0x0010
        /*0022*/ 	.short	0x0074
        /*0024*/ 	.byte	0x00, 0xf0, 0x11, 0x00


	//----- nvinfo : EIATTR_KPARAM_INFO
	.align		4
.L_29:
        /*0028*/ 	.byte	0x04, 0x17
        /*002a*/ 	.short	(.L_31 - .L_30)
.L_30:
        /*002c*/ 	.word	0x00000000
        /*0030*/ 	.short	0x000f
        /*0032*/ 	.short	0x0070
        /*0034*/ 	.byte	0x00, 0xf0, 0x11, 0x00


	//----- nvinfo : EIATTR_KPARAM_INFO
	.align		4
.L_31:
        /*0038*/ 	.byte	0x04, 0x17
        /*003a*/ 	.short	(.L_33 - .L_32)
.L_32:
        /*003c*/ 	.word	0x00000000
        /*0040*/ 	.short	0x000e
        /*0042*/ 	.short	0x006c
        /*0044*/ 	.byte	0x00, 0xf0, 0x11, 0x00


	//----- nvinfo : EIATTR_KPARAM_INFO
	.align		4
.L_33:
        /*0048*/ 	.byte	0x04, 0x17
        /*004a*/ 	.short	(.L_35 - .L_34)
.L_34:
        /*004c*/ 	.word	0x00000000
        /*0050*/ 	.short	0x000d
        /*0052*/ 	.short	0x0068
        /*0054*/ 	.byte	0x00, 0xf0, 0x11, 0x00


	//----- nvinfo : EIATTR_KPARAM_INFO
	.align		4
.L_35:
        /*0058*/ 	.byte	0x04, 0x17
        /*005a*/ 	.short	(.L_37 - .L_36)
.L_36:
        /*005c*/ 	.word	0x00000000
        /*0060*/ 	.short	0x000c
        /*0062*/ 	.short	0x0060
        /*0064*/ 	.byte	0x00, 0xf5, 0x21, 0x00


	//----- nvinfo : EIATTR_KPARAM_INFO
	.align		4
.L_37:
        /*0068*/ 	.byte	0x04, 0x17
        /*006a*/ 	.short	(.L_39 - .L_38)
.L_38:
        /*006c*/ 	.word	0x00000000
        /*0070*/ 	.short	0x000b
        /*0072*/ 	.short	0x0058
        /*0074*/ 	.byte	0x00, 0xf5, 0x21, 0x00


	//----- nvinfo : EIATTR_KPARAM_INFO
	.align		4
.L_39:
        /*0078*/ 	.byte	0x04, 0x17
        /*007a*/ 	.short	(.L_41 - .L_40)
.L_40:
        /*007c*/ 	.word	0x00000000
        /*0080*/ 	.short	0x000a
        /*0082*/ 	.short	0x0050
        /*0084*/ 	.byte	0x00, 0xf5, 0x21, 0x00


	//----- nvinfo : EIATTR_KPARAM_INFO
	.align		4
.L_41:
        /*0088*/ 	.byte	0x04, 0x17
        /*008a*/ 	.short	(.L_43 - .L_42)
.L_42:
        /*008c*/ 	.word	0x00000000
        /*0090*/ 	.short	0x0009
        /*0092*/ 	.short	0x0048
        /*0094*/ 	.byte	0x00, 0xf5, 0x21, 0x00


	//----- nvinfo : EIATTR_KPARAM_INFO
	.align		4
.L_43:
        /*0098*/ 	.byte	0x04, 0x17
        /*009a*/ 	.short	(.L_45 - .L_44)
.L_44:
        /*009c*/ 	.word	0x00000000
        /*00a0*/ 	.short	0x0008
        /*00a2*/ 	.short	0x0040
        /*00a4*/ 	.byte	0x00, 0xf5, 0x21, 0x00


	//----- nvinfo : EIATTR_KPARAM_INFO
	.align		4
.L_45:
        /*00a8*/ 	.byte	0x04, 0x17
        /*00aa*/ 	.short	(.L_47 - .L_46)
.L_46:
        /*00ac*/ 	.word	0x00000000
        /*00b0*/ 	.short	0x0007
        /*00b2*/ 	.short	0x0038
        /*00b4*/ 	.byte	0x00, 0xf5, 0x21, 0x00


	//----- nvinfo : EIATTR_KPARAM_INFO
	.align		4
.L_47:
        /*00b8*/ 	.byte	0x04, 0x17
        /*00ba*/ 	.short	(.L_49 - .L_48)
.L_48:
        /*00bc*/ 	.word	0x00000000
        /*00c0*/ 	.short	0x0006
        /*00c2*/ 	.short	0x0030
        /*00c4*/ 	.byte	0x00, 0xf5, 0x21, 0x00


	//----- nvinfo : EIATTR_KPARAM_INFO
	.align		4
.L_49:
        /*00c8*/ 	.byte	0x04, 0x17
        /*00ca*/ 	.short	(.L_51 - .L_50)
.L_50:
        /*00cc*/ 	.word	0x00000000
        /*00d0*/ 	.short	0x0005
        /*00d2*/ 	.short	0x0028
        /*00d4*/ 	.byte	0x00, 0xf5, 0x21, 0x00


	//----- nvinfo : EIATTR_KPARAM_INFO
	.align		4
.L_51:
        /*00d8*/ 	.byte	0x04, 0x17
        /*00da*/ 	.short	(.L_53 - .L_52)
.L_52:
        /*00dc*/ 	.word	0x00000000
        /*00e0*/ 	.short	0x0004
        /*00e2*/ 	.short	0x0020
        /*00e4*/ 	.byte	0x00, 0xf5, 0x21, 0x00


	//----- nvinfo : EIATTR_KPARAM_INFO
	.align		4
.L_53:
        /*00e8*/ 	.byte	0x04, 0x17
        /*00ea*/ 	.short	(.L_55 - .L_54)
.L_54:
        /*00ec*/ 	.word	0x00000000
        /*00f0*/ 	.short	0x0003
        /*00f2*/ 	.short	0x0018
        /*00f4*/ 	.byte	0x00, 0xf5, 0x21, 0x00


	//----- nvinfo : EIATTR_KPARAM_INFO
	.align		4
.L_55:
        /*00f8*/ 	.byte	0x04, 0x17
        /*00fa*/ 	.short	(.L_57 - .L_56)
.L_56:
        /*00fc*/ 	.word	0x00000000
        /*0100*/ 	.short	0x0002
        /*0102*/ 	.short	0x0010
        /*0104*/ 	.byte	0x00, 0xf5, 0x21, 0x00


	//----- nvinfo : EIATTR_KPARAM_INFO
	.align		4
.L_57:
        /*0108*/ 	.byte	0x04, 0x17
        /*010a*/ 	.short	(.L_59 - .L_58)
.L_58:
        /*010c*/ 	.word	0x00000000
        /*0110*/ 	.short	0x0001
        /*0112*/ 	.short	0x0008
        /*0114*/ 	.byte	0x00, 0xf5, 0x21, 0x00


	//----- nvinfo : EIATTR_KPARAM_INFO
	.align		4
.L_59:
        /*0118*/ 	.byte	0x04, 0x17
        /*011a*/ 	.short	(.L_61 - .L_60)
.L_60:
        /*011c*/ 	.word	0x00000000
        /*0120*/ 	.short	0x0000
        /*0122*/ 	.short	0x0000
        /*0124*/ 	.byte	0x00, 0xf5, 0x21, 0x00


	//----- nvinfo : EIATTR_SPARSE_MMA_MASK
	.align		4
.L_61:
        /*0128*/ 	.byte	0x03, 0x50
        /*012a*/ 	.short	0x0000


	//----- nvinfo : EIATTR_MAXREG_COUNT
	.align		4
        /*012c*/ 	.byte	0x03, 0x1b
        /*012e*/ 	.short	0x00ff


	//----- nvinfo : EIATTR_MERCURY_ISA_VERSION
	.align		4
        /*0130*/ 	.byte	0x03, 0x5f
        /*0132*/ 	.short	0x0101


	//----- nvinfo : EIATTR_VRC_CTA_INIT_COUNT
	.align		4
        /*0134*/ 	.byte	0x02, 0x4a
	.zero		1
	.zero		1


	//----- nvinfo : EIATTR_EXIT_INSTR_OFFSETS
	.align		4
        /*0138*/ 	.byte	0x04, 0x1c
        /*013a*/ 	.short	(.L_63 - .L_62)


	//   ....[0]....
.L_62:
        /*013c*/ 	.word	0x000001b0


	//   ....[1]....
        /*0140*/ 	.word	0x00000220


	//   ....[2]....
        /*0144*/ 	.word	0x00002880


	//----- nvinfo : EIATTR_CRS_STACK_SIZE
	.align		4
.L_63:
        /*0148*/ 	.byte	0x04, 0x1e
        /*014a*/ 	.short	(.L_65 - .L_64)
.L_64:
        /*014c*/ 	.word	0x00000000


	//----- nvinfo : EIATTR_CBANK_PARAM_SIZE
	.align		4
.L_65:
        /*0150*/ 	.byte	0x03, 0x19
        /*0152*/ 	.short	0x007c


	//----- nvinfo : EIATTR_PARAM_CBANK
	.align		4
        /*0154*/ 	.byte	0x04, 0x0a
        /*0156*/ 	.short	(.L_67 - .L_66)
	.align		4
.L_66:
        /*0158*/ 	.word	index@(.nv.constant0.K2)
        /*015c*/ 	.short	0x0380
        /*015e*/ 	.short	0x007c


	//----- nvinfo : EIATTR_SW_WAR
	.align		4
.L_67:
        /*0160*/ 	.byte	0x04, 0x36
        /*0162*/ 	.short	(.L_69 - .L_68)
.L_68:
        /*0164*/ 	.word	0x00000008
.L_69:


//--------------------- .nv.info.K1               --------------------------
	.section	.nv.info.K1,"",@"SHT_CUDA_INFO"
	.sectionflags	@""
	.align	4


	//----- nvinfo : EIATTR_CUDA_API_VERSION
	.align		4
        /*0000*/ 	.byte	0x04, 0x37
        /*0002*/ 	.short	(.L_71 - .L_70)
.L_70:
        /*0004*/ 	.word	0x00000082


	//----- nvinfo : EIATTR_KPARAM_INFO
	.align		4
.L_71:
        /*0008*/ 	.byte	0x04, 0x17
        /*000a*/ 	.short	(.L_73 - .L_72)
.L_72:
        /*000c*/ 	.word	0x00000000
        /*0010*/ 	.short	0x000b
        /*0012*/ 	.short	0x0048
        /*0014*/ 	.byte	0x00, 0xf0, 0x11, 0x00


	//----- nvinfo : EIATTR_KPARAM_INFO
	.align		4
.L_73:
        /*0018*/ 	.byte	0x04, 0x17
        /*001a*/ 	.short	(.L_75 - .L_74)
.L_74:
        /*001c*/ 	.word	0x00000000
        /*0020*/ 	.short	0x000a
        /*0022*/ 	.short	0x0044
        /*0024*/ 	.byte	0x00, 0xf0, 0x11, 0x00


	//----- nvinfo : EIATTR_KPARAM_INFO
	.align		4
.L_75:
        /*0028*/ 	.byte	0x04, 0x17
        /*002a*/ 	.short	(.L_77 - .L_76)
.L_76:
        /*002c*/ 	.word	0x00000000
        /*0030*/ 	.short	0x0009
        /*0032*/ 	.short	0x0040
        /*0034*/ 	.byte	0x00, 0xf0, 0x11, 0x00


	//----- nvinfo : EIATTR_KPARAM_INFO
	.align		4
.L_77:
        /*0038*/ 	.byte	0x04, 0x17
        /*003a*/ 	.short	(.L_79 - .L_78)
.L_78:
        /*003c*/ 	.word	0x00000000
        /*0040*/ 	.short	0x0008
        /*0042*/ 	.short	0x003c
        /*0044*/ 	.byte	0x00, 0xf0, 0x11, 0x00


	//----- nvinfo : EIATTR_KPARAM_INFO
	.align		4
.L_79:
        /*0048*/ 	.byte	0x04, 0x17
        /*004a*/ 	.short	(.L_81 - .L_80)
.L_80:
        /*004c*/ 	.word	0x00000000
        /*0050*/ 	.short	0x0007
        /*0052*/ 	.short	0x0038
        /*0054*/ 	.byte	0x00, 0xf0, 0x11, 0x00


	//----- nvinfo : EIATTR_KPARAM_INFO
	.align		4
.L_81:
        /*0058*/ 	.byte	0x04, 0x17
        /*005a*/ 	.short	(.L_83 - .L_82)
.L_82:
        /*005c*/ 	.word	0x00000000
        /*0060*/ 	.short	0x0006
        /*0062*/ 	.short	0x0030
        /*0064*/ 	.byte	0x00, 0xf5, 0x21, 0x00


	//----- nvinfo : EIATTR_KPARAM_INFO
	.align		4
.L_83:
        /*0068*/ 	.byte	0x04, 0x17
        /*006a*/ 	.short	(.L_85 - .L_84)
.L_84:
        /*006c*/ 	.word	0x00000000
        /*0070*/ 	.short	0x0005
        /*0072*/ 	.short	0x0028
        /*0074*/ 	.byte	0x00, 0xf5, 0x21, 0x00


	//----- nvinfo : EIATTR_KPARAM_INFO
	.align		4
.L_85:
        /*0078*/ 	.byte	0x04, 0x17
        /*007a*/ 	.short	(.L_87 - .L_86)
.L_86:
        /*007c*/ 	.word	0x00000000
        /*0080*/ 	.short	0x0004
        /*0082*/ 	.short	0x0020
        /*0084*/ 	.byte	0x00, 0xf5, 0x21, 0x00


	//----- nvinfo : EIATTR_KPARAM_INFO
	.align		4
.L_87:
        /*0088*/ 	.byte	0x04, 0x17
        /*008a*/ 	.short	(.L_89 - .L_88)
.L_88:
        /*008c*/ 	.word	0x00000000
        /*0090*/ 	.short	0x0003
        /*0092*/ 	.short	0x0018
        /*0094*/ 	.byte	0x00, 0xf5, 0x21, 0x00


	//----- nvinfo : EIATTR_KPARAM_INFO
	.align		4
.L_89:
        /*0098*/ 	.byte	0x04, 0x17
        /*009a*/ 	.short	(.L_91 - .L_90)
.L_90:
        /*009c*/ 	.word	0x00000000
        /*00a0*/ 	.short	0x0002
        /*00a2*/ 	.short	0x0010
        /*00a4*/ 	.byte	0x00, 0xf5, 0x21, 0x00


	//----- nvinfo : EIATTR_KPARAM_INFO
	.align		4
.L_91:
        /*00a8*/ 	.byte	0x04, 0x17
        /*00aa*/ 	.short	(.L_93 - .L_92)
.L_92:
        /*00ac*/ 	.word	0x00000000
        /*00b0*/ 	.short	0x0001
        /*00b2*/ 	.short	0x0008
        /*00b4*/ 	.byte	0x00, 0xf5, 0x21, 0x00


	//----- nvinfo : EIATTR_KPARAM_INFO
	.align		4
.L_93:
        /*00b8*/ 	.byte	0x04, 0x17
        /*00ba*/ 	.short	(.L_95 - .L_94)
.L_94:
        /*00bc*/ 	.word	0x00000000
        /*00c0*/ 	.short	0x0000
        /*00c2*/ 	.short	0x0000
        /*00c4*/ 	.byte	0x00, 0xf5, 0x21, 0x00


	//----- nvinfo : EIATTR_SPARSE_MMA_MASK
	.align		4
.L_95:
        /*00c8*/ 	.byte	0x03, 0x50
        /*00ca*/ 	.short	0x0000


	//----- nvinfo : EIATTR_MAXREG_COUNT
	.align		4
        /*00cc*/ 	.byte	0x03, 0x1b
        /*00ce*/ 	.short	0x00ff


	//----- nvinfo : EIATTR_MERCURY_ISA_VERSION
	.align		4
        /*00d0*/ 	.byte	0x03, 0x5f
        /*00d2*/ 	.short	0x0101


	//----- nvinfo : EIATTR_VRC_CTA_INIT_COUNT
	.align		4
        /*00d4*/ 	.byte	0x02, 0x4a
	.zero		1
	.zero		1


	//----- nvinfo : EIATTR_EXIT_INSTR_OFFSETS
	.align		4
        /*00d8*/ 	.byte	0x04, 0x1c
        /*00da*/ 	.short	(.L_97 - .L_96)


	//   ....[0]....
.L_96:
        /*00dc*/ 	.word	0x000001b0


	//   ....[1]....
        /*00e0*/ 	.word	0x00000220


	//   ....[2]....
        /*00e4*/ 	.word	0x00001d60


	//----- nvinfo : EIATTR_CRS_STACK_SIZE
	.align		4
.L_97:
        /*00e8*/ 	.byte	0x04, 0x1e
        /*00ea*/ 	.short	(.L_99 - .L_98)
.L_98:
        /*00ec*/ 	.word	0x00000000


	//----- nvinfo : EIATTR_CBANK_PARAM_SIZE
	.align		4
.L_99:
        /*00f0*/ 	.byte	0x03, 0x19
        /*00f2*/ 	.short	0x004c


	//----- nvinfo : EIATTR_PARAM_CBANK
	.align		4
        /*00f4*/ 	.byte	0x04, 0x0a
        /*00f6*/ 	.short	(.L_101 - .L_100)
	.align		4
.L_100:
        /*00f8*/ 	.word	index@(.nv.constant0.K1)
        /*00fc*/ 	.short	0x0380
        /*00fe*/ 	.short	0x004c


	//----- nvinfo : EIATTR_SW_WAR
	.align		4
.L_101:
        /*0100*/ 	.byte	0x04, 0x36
        /*0102*/ 	.short	(.L_103 - .L_102)
.L_102:
        /*0104*/ 	.word	0x00000008
.L_103:


//--------------------- .nv.info.K0               --------------------------
	.section	.nv.info.K0,"",@"SHT_CUDA_INFO"
	.sectionflags	@""
	.align	4


	//----- nvinfo : EIATTR_CUDA_API_VERSION
	.align		4
        /*0000*/ 	.byte	0x04, 0x37
        /*0002*/ 	.short	(.L_105 - .L_104)
.L_104:
        /*0004*/ 	.word	0x00000082


	//----- nvinfo : EIATTR_KPARAM_INFO
	.align		4
.L_105:
        /*0008*/ 	.byte	0x04, 0x17
        /*000a*/ 	.short	(.L_107 - .L_106)
.L_106:
        /*000c*/ 	.word	0x00000000
        /*0010*/ 	.short	0x000b
        /*0012*/ 	.short	0x0048
        /*0014*/ 	.byte	0x00, 0xf0, 0x11, 0x00


	//----- nvinfo : EIATTR_KPARAM_INFO
	.align		4
.L_107:
        /*0018*/ 	.byte	0x04, 0x17
        /*001a*/ 	.short	(.L_109 - .L_108)
.L_108:
        /*001c*/ 	.word	0x00000000
        /*0020*/ 	.short	0x000a
        /*0022*/ 	.short	0x0044
        /*0024*/ 	.byte	0x00, 0xf0, 0x11, 0x00


	//----- nvinfo : EIATTR_KPARAM_INFO
	.align		4
.L_109:
        /*0028*/ 	.byte	0x04, 0x17
        /*002a*/ 	.short	(.L_111 - .L_110)
.L_110:
        /*002c*/ 	.word	0x00000000
        /*0030*/ 	.short	0x0009
        /*0032*/ 	.short	0x0040
        /*0034*/ 	.byte	0x00, 0xf0, 0x11, 0x00


	//----- nvinfo : EIATTR_KPARAM_INFO
	.align		4
.L_111:
        /*0038*/ 	.byte	0x04, 0x17
        /*003a*/ 	.short	(.L_113 - .L_112)
.L_112:
        /*003c*/ 	.word	0x00000000
        /*0040*/ 	.short	0x0008
        /*0042*/ 	.short	0x003c
        /*0044*/ 	.byte	0x00, 0xf0, 0x11, 0x00


	//----- nvinfo : EIATTR_KPARAM_INFO
	.align		4
.L_113:
        /*0048*/ 	.byte	0x04, 0x17
        /*004a*/ 	.short	(.L_115 - .L_114)
.L_114:
        /*004c*/ 	.word	0x00000000
        /*0050*/ 	.short	0x0007
        /*0052*/ 	.short	0x0038
        /*0054*/ 	.byte	0x00, 0xf0, 0x11, 0x00


	//----- nvinfo : EIATTR_KPARAM_INFO
	.align		4
.L_115:
        /*0058*/ 	.byte	0x04, 0x17
        /*005a*/ 	.short	(.L_117 - .L_116)
.L_116:
        /*005c*/ 	.word	0x00000000
        /*0060*/ 	.short	0x0006
        /*0062*/ 	.short	0x0030
        /*0064*/ 	.byte	0x00, 0xf5, 0x21, 0x00


	//----- nvinfo : EIATTR_KPARAM_INFO
	.align		4
.L_117:
        /*0068*/ 	.byte	0x04, 0x17
        /*006a*/ 	.short	(.L_119 - .L_118)
.L_118:
        /*006c*/ 	.word	0x00000000
        /*0070*/ 	.short	0x0005
        /*0072*/ 	.short	0x0028
        /*0074*/ 	.byte	0x00, 0xf5, 0x21, 0x00


	//----- nvinfo : EIATTR_KPARAM_INFO
	.align		4
.L_119:
        /*0078*/ 	.byte	0x04, 0x17
        /*007a*/ 	.short	(.L_121 - .L_120)
.L_120:
        /*007c*/ 	.word	0x00000000
        /*0080*/ 	.short	0x0004
        /*0082*/ 	.short	0x0020
        /*0084*/ 	.byte	0x00, 0xf5, 0x21, 0x00


	//----- nvinfo : EIATTR_KPARAM_INFO
	.align		4
.L_121:
        /*0088*/ 	.byte	0x04, 0x17
        /*008a*/ 	.short	(.L_123 - .L_122)
.L_122:
        /*008c*/ 	.word	0x00000000
        /*0090*/ 	.short	0x0003
        /*0092*/ 	.short	0x0018
        /*0094*/ 	.byte	0x00, 0xf5, 0x21, 0x00


	//----- nvinfo : EIATTR_KPARAM_INFO
	.align		4
.L_123:
        /*0098*/ 	.byte	0x04, 0x17
        /*009a*/ 	.short	(.L_125 - .L_124)
.L_124:
        /*009c*/ 	.word	0x00000000
        /*00a0*/ 	.short	0x0002
        /*00a2*/ 	.short	0x0010
        /*00a4*/ 	.byte	0x00, 0xf5, 0x21, 0x00


	//----- nvinfo : EIATTR_KPARAM_INFO
	.align		4
.L_125:
        /*00a8*/ 	.byte	0x04, 0x17
        /*00aa*/ 	.short	(.L_127 - .L_126)
.L_126:
        /*00ac*/ 	.word	0x00000000
        /*00b0*/ 	.short	0x0001
        /*00b2*/ 	.short	0x0008
        /*00b4*/ 	.byte	0x00, 0xf5, 0x21, 0x00


	//----- nvinfo : EIATTR_KPARAM_INFO
	.align		4
.L_127:
        /*00b8*/ 	.byte	0x04, 0x17
        /*00ba*/ 	.short	(.L_129 - .L_128)
.L_128:
        /*00bc*/ 	.word	0x00000000
        /*00c0*/ 	.short	0x0000
        /*00c2*/ 	.short	0x0000
        /*00c4*/ 	.byte	0x00, 0xf5, 0x21, 0x00


	//----- nvinfo : EIATTR_SPARSE_MMA_MASK
	.align		4
.L_129:
        /*00c8*/ 	.byte	0x03, 0x50
        /*00ca*/ 	.short	0x0000


	//----- nvinfo : EIATTR_MAXREG_COUNT
	.align		4
        /*00cc*/ 	.byte	0x03, 0x1b
        /*00ce*/ 	.short	0x00ff


	//----- nvinfo : EIATTR_MERCURY_ISA_VERSION
	.align		4
        /*00d0*/ 	.byte	0x03, 0x5f
        /*00d2*/ 	.short	0x0101


	//----- nvinfo : EIATTR_VRC_CTA_INIT_COUNT
	.align		4
        /*00d4*/ 	.byte	0x02, 0x4a
	.zero		1
	.zero		1


	//----- nvinfo : EIATTR_EXIT_INSTR_OFFSETS
	.align		4
        /*00d8*/ 	.byte	0x04, 0x1c
        /*00da*/ 	.short	(.L_131 - .L_130)


	//   ....[0]....
.L_130:
        /*00dc*/ 	.word	0x000001b0


	//   ....[1]....
        /*00e0*/ 	.word	0x00000220


	//   ....[2]....
        /*00e4*/ 	.word	0x00001040


	//----- nvinfo : EIATTR_CRS_STACK_SIZE
	.align		4
.L_131:
        /*00e8*/ 	.byte	0x04, 0x1e
        /*00ea*/ 	.short	(.L_133 - .L_132)
.L_132:
        /*00ec*/ 	.word	0x00000000


	//----- nvinfo : EIATTR_CBANK_PARAM_SIZE
	.align		4
.L_133:
        /*00f0*/ 	.byte	0x03, 0x19
        /*00f2*/ 	.short	0x004c


	//----- nvinfo : EIATTR_PARAM_CBANK
	.align		4
        /*00f4*/ 	.byte	0x04, 0x0a
        /*00f6*/ 	.short	(.L_135 - .L_134)
	.align		4
.L_134:
        /*00f8*/ 	.word	index@(.nv.constant0.K0)
        /*00fc*/ 	.short	0x0380
        /*00fe*/ 	.short	0x004c


	//----- nvinfo : EIATTR_SW_WAR
	.align		4
.L_135:
        /*0100*/ 	.byte	0x04, 0x36
        /*0102*/ 	.short	(.L_137 - .L_136)
.L_136:
        /*0104*/ 	.word	0x00000008
.L_137:


//--------------------- .nv.callgraph             --------------------------
	.section	.nv.callgraph,"",@"SHT_CUDA_CALLGRAPH"
	.align	4
	.sectionentsize	8
	.align		4
        /*0000*/ 	.word	0x00000000
	.align		4
        /*0004*/ 	.word	0xffffffff
	.align		4
        /*0008*/ 	.word	0x00000000
	.align		4
        /*000c*/ 	.word	0xfffffffe
	.align		4
        /*0010*/ 	.word	0x00000000
	.align		4
        /*0014*/ 	.word	0xfffffffd
	.align		4
        /*0018*/ 	.word	0x00000000
	.align		4
        /*001c*/ 	.word	0xfffffffc


//--------------------- .text.K2                  --------------------------
	.section	.text.K2,"ax",@progbits
	.align	128
        .global         K2
        .type           K2,@function
        .size           K2,(.L_x_133 - K2)
        .other          K2,@"STO_CUDA_ENTRY STV_DEFAULT"
K2:
.text.K2:
[----:B------:R-:W-:Y:S01]  /*0000*/  LDC R1, c[0x0][0x37c] ;  /* 0x0000df00ff017b82 */ /* 0x000fe20000000800 */
[----:B------:R-:W0:Y:S01]  /*0010*/  LDCU UR6, c[0x0][0x3f4] ;  /* 0x00007e80ff0677ac */ /* 0x000e220008000800 */
[----:B------:R-:W1:Y:S06]  /*0020*/  S2R R4, SR_TID.X ;  /* 0x0000000000047919 */ /* 0x000e6c0000002100 */
[----:B------:R-:W2:Y:S01]  /*0030*/  S2UR UR4, SR_CTAID.X ;  /* 0x00000000000479c3 */ /* 0x000ea20000002500 */
[----:B------:R-:W3:Y:S01]  /*0040*/  LDCU UR5, c[0x0][0x3e8] ;  /* 0x00007d00ff0577ac */ /* 0x000ee20008000800 */
[----:B0-----:R-:W0:Y:S01]  /*0050*/  I2F.U32.RP R0, UR6 ;  /* 0x0000000600007d06 */ /* 0x001e220008209000 */
[----:B------:R-:W-:-:S07]  /*0060*/  LOP3.LUT R13, RZ, UR6, RZ, 0x33, !PT ;  /* 0x00000006ff0d7c12 */ /* 0x000fce000f8e33ff */
[----:B0-----:R-:W0:Y:S02]  /*0070*/  MUFU.RCP R0, R0 ;  /* 0x0000000000007308 */ /* 0x001e240000001000 */
[----:B0-----:R-:W-:-:S06]  /*0080*/  IADD3 R2, PT, PT, R0, 0xffffffe, RZ ;  /* 0x0ffffffe00027810 */ /* 0x001fcc0007ffe0ff */
[----:B------:R0:W4:Y:S02]  /*0090*/  F2I.FTZ.U32.TRUNC.NTZ R3, R2 ;  /* 0x0000000200037305 */ /* 0x000124000021f000 */
[----:B0-----:R-:W-:Y:S01]  /*00a0*/  HFMA2 R2, -RZ, RZ, 0, 0 ;  /* 0x00000000ff027431 */ /* 0x001fe200000001ff */
[----:B----4-:R-:W-:-:S05]  /*00b0*/  IADD3 R5, PT, PT, RZ, -R3, RZ ;  /* 0x80000003ff057210 */ /* 0x010fca0007ffe0ff */
[----:B------:R-:W-:-:S04]  /*00c0*/  IMAD R5, R5, UR6, RZ ;  /* 0x0000000605057c24 */ /* 0x000fc8000f8e02ff */
[----:B------:R-:W-:-:S06]  /*00d0*/  IMAD.HI.U32 R3, R3, R5, R2 ;  /* 0x0000000503037227 */ /* 0x000fcc00078e0002 */
[----:B-1----:R-:W-:-:S05]  /*00e0*/  IMAD.HI.U32 R3, R3, R4, RZ ;  /* 0x0000000403037227 */ /* 0x002fca00078e00ff */
[----:B------:R-:W-:-:S05]  /*00f0*/  IADD3 R5, PT, PT, -R3, RZ, RZ ;  /* 0x000000ff03057210 */ /* 0x000fca0007ffe1ff */
[----:B------:R-:W-:Y:S02]  /*0100*/  IMAD R0, R5, UR6, R4 ;  /* 0x0000000605007c24 */ /* 0x000fe4000f8e0204 */
[----:B------:R-:W2:Y:S03]  /*0110*/  LDC R5, c[0x0][0x3f8] ;  /* 0x0000fe00ff057b82 */ /* 0x000ea60000000800 */
[----:B------:R-:W-:-:S13]  /*0120*/  ISETP.GE.U32.AND P1, PT, R0, UR6, PT ;  /* 0x0000000600007c0c */ /* 0x000fda000bf26070 */
[----:B------:R-:W-:Y:S01]  /*0130*/  @P1 IADD3 R0, PT, PT, R0, -UR6, RZ ;  /* 0x8000000600001c10 */ /* 0x000fe2000fffe0ff */
[----:B------:R-:W-:Y:S01]  /*0140*/  @P1 VIADD R3, R3, 0x1 ;  /* 0x0000000103031836 */ /* 0x000fe20000000000 */
[----:B------:R-:W-:Y:S02]  /*0150*/  ISETP.NE.U32.AND P1, PT, RZ, UR6, PT ;  /* 0x00000006ff007c0c */ /* 0x000fe4000bf25070 */
[----:B------:R-:W-:-:S13]  /*0160*/  ISETP.GE.U32.AND P0, PT, R0, UR6, PT ;  /* 0x0000000600007c0c */ /* 0x000fda000bf06070 */
[----:B------:R-:W-:-:S04]  /*0170*/  @P0 IADD3 R3, PT, PT, R3, 0x1, RZ ;  /* 0x0000000103030810 */ /* 0x000fc80007ffe0ff */
[----:B------:R-:W-:-:S05]  /*0180*/  SEL R24, R13, R3, !P1 ;  /* 0x000000030d187207 */ /* 0x000fca0004800000 */
[----:B--2---:R-:W-:-:S05]  /*0190*/  IMAD R24, R5, UR4, R24 ;  /* 0x0000000405187c24 */ /* 0x004fca000f8e0218 */
[----:B---3--:R-:W-:-:S13]  /*01a0*/  ISETP.GE.AND P2, PT, R24, UR5, PT ;  /* 0x0000000518007c0c */ /* 0x008fda000bf46270 */
[----:B------:R-:W-:Y:S05]  /*01b0*/  @P2 EXIT ;  /* 0x000000000000294d */ /* 0x000fea0003800000 */
[----:B------:R-:W0:Y:S01]  /*01c0*/  LDCU UR4, c[0x0][0x3f0] ;  /* 0x00007e00ff0477ac */ /* 0x000e220008000800 */
[----:B------:R-:W-:Y:S01]  /*01d0*/  IADD3 R3, PT, PT, R0, -UR6, RZ ;  /* 0x8000000600037c10 */ /* 0x000fe2000fffe0ff */
[----:B------:R-:W0:Y:S03]  /*01e0*/  LDCU UR5, c[0x0][0x3ec] ;  /* 0x00007d80ff0577ac */ /* 0x000e260008000800 */
[----:B------:R-:W-:Y:S01]  /*01f0*/  @P1 SEL R13, R3, R0, P0 ;  /* 0x00000000030d1207 */ /* 0x000fe20000000000 */
[----:B0-----:R-:W-:-:S06]  /*0200*/  UIMAD UR4, UR4, UR5, URZ ;  /* 0x00000005040472a4 */ /* 0x001fcc000f8e02ff */
[----:B------:R-:W-:-:S13]  /*0210*/  ISETP.GE.AND P0, PT, R13, UR4, PT ;  /* 0x000000040d007c0c */ /* 0x000fda000bf06270 */
[----:B------:R-:W-:Y:S05]  /*0220*/  @P0 EXIT ;  /* 0x000000000000094d */ /* 0x000fea0003800000 */
[----:B------:R-:W0:Y:S01]  /*0230*/  LDC.64 R2, c[0x0][0x3d0] ;  /* 0x0000f400ff027b82 */ /* 0x000e220000000a00 */
[----:B------:R-:W1:Y:S01]  /*0240*/  LDCU.64 UR6, c[0x0][0x358] ;  /* 0x00006b00ff0677ac */ /* 0x000e620008000a00 */
[----:B0-----:R-:W-:-:S05]  /*0250*/  IMAD.WIDE R2, R24, 0x4, R2 ;  /* 0x0000000418027825 */ /* 0x001fca00078e0202 */
[----:B-1----:R0:W5:Y:S04]  /*0260*/  LDG.E.CONSTANT R23, desc[UR6][R2.64] ;  /* 0x0000000602177981 */ /* 0x002168000c1e9900 */
[----:B------:R0:W5:Y:S02]  /*0270*/  LDG.E.CONSTANT R22, desc[UR6][R2.64+0x4] ;  /* 0x0000040602167981 */ /* 0x000164000c1e9900 */
.L_x_56:
[----:B-----5:R-:W-:Y:S01]  /*0280*/  ISETP.GE.AND P0, PT, R23, R22, PT ;  /* 0x000000161700720c */ /* 0x020fe20003f06270 */
[----:B------:R-:W-:Y:S05]  /*0290*/  YIELD ;  /* 0x0000000000007946 */ /* 0x000fea0003800000 */
[----:B------:R-:W-:Y:S01]  /*02a0*/  BSSY B1, `(.L_x_0) ;  /* 0x0000253000017945 */ /* 0x000fe20003800000 */
[----:B------:R-:W-:Y:S02]  /*02b0*/  LEA R12, R24, R13, 0x3 ;  /* 0x0000000d180c7211 */ /* 0x000fe400078e18ff */
[----:B-1----:R-:W-:-:S04]  /*02c0*/  CS2R R10, SRZ ;  /* 0x00000000000a7805 */ /* 0x002fc8000001ff00 */
[----:B------:R-:W-:Y:S05]  /*02d0*/  @P0 BRA `(.L_x_1) ;  /* 0x00000024003c0947 */ /* 0x000fea0003800000 */
[----:B------:R-:W1:Y:S01]  /*02e0*/  LDC.64 R14, c[0x0][0x3a0] ;  /* 0x0000e800ff0e7b82 */ /* 0x000e620000000a00 */
[----:B------:R-:W-:Y:S01]  /*02f0*/  IADD3 R0, PT, PT, R23, -R22, RZ ;  /* 0x8000001617007210 */ /* 0x000fe20007ffe0ff */
[----:B------:R-:W-:Y:S01]  /*0300*/  BSSY B0, `(.L_x_2) ;  /* 0x000014e000007945 */ /* 0x000fe20003800000 */
[----:B------:R-:W-:Y:S02]  /*0310*/  CS2R R10, SRZ ;  /* 0x00000000000a7805 */ /* 0x000fe4000001ff00 */
[----:B------:R-:W-:Y:S02]  /*0320*/  MOV R9, R23 ;  /* 0x0000001700097202 */ /* 0x000fe40000000f00 */
[----:B------:R-:W-:Y:S01]  /*0330*/  ISETP.GT.U32.AND P0, PT, R0, -0x4, PT ;  /* 0xfffffffc0000780c */ /* 0x000fe20003f04070 */
[----:B------:R-:W2:Y:S01]  /*0340*/  LDC.64 R16, c[0x0][0x3b0] ;  /* 0x0000ec00ff107b82 */ /* 0x000ea20000000a00 */
[----:B-1----:R-:W-:-:S04]  /*0350*/  IMAD.WIDE R14, R12, 0x4, R14 ;  /* 0x000000040c0e7825 */ /* 0x002fc800078e020e */
[----:B--2---:R-:W-:-:S07]  /*0360*/  IMAD.WIDE R16, R12, 0x4, R16 ;  /* 0x000000040c107825 */ /* 0x004fce00078e0210 */
[----:B------:R-:W-:Y:S05]  /*0370*/  @P0 BRA `(.L_x_3) ;  /* 0x0000001400180947 */ /* 0x000fea0003800000 */
[----:B------:R-:W-:Y:S02]  /*0380*/  IMAD.IADD R0, R22, 0x1, -R23 ;  /* 0x0000000116007824 */ /* 0x000fe400078e0a17 */
[----:B------:R-:W-:Y:S01]  /*0390*/  HFMA2 R11, -RZ, RZ, 0, 0 ;  /* 0x00000000ff0b7431 */ /* 0x000fe200000001ff */
[----:B------:R-:W-:Y:S02]  /*03a0*/  MOV R9, R23 ;  /* 0x0000001700097202 */ /* 0x000fe40000000f00 */
[----:B------:R-:W-:-:S04]  /*03b0*/  LOP3.LUT R0, R0, 0xfffffffc, RZ, 0xc0, !PT ;  /* 0xfffffffc00007812 */ /* 0x000fc800078ec0ff */
[----:B------:R-:W-:-:S07]  /*03c0*/  IADD3 R8, PT, PT, -R0, RZ, RZ ;  /* 0x000000ff00087210 */ /* 0x000fce0007ffe1ff */
.L_x_32:
[----:B-1----:R-:W1:Y:S08]  /*03d0*/  LDC.64 R18, c[0x0][0x3e0] ;  /* 0x0000f800ff127b82 */ /* 0x002e700000000a00 */
[----:B------:R-:W2:Y:S08]  /*03e0*/  LDC.64 R20, c[0x0][0x3d8] ;  /* 0x0000f600ff147b82 */ /* 0x000eb00000000a00 */
[----:B------:R-:W3:Y:S01]  /*03f0*/  LDC.64 R4, c[0x0][0x388] ;  /* 0x0000e200ff047b82 */ /* 0x000ee20000000a00 */
[----:B-1----:R-:W-:-:S07]  /*0400*/  IMAD.WIDE R18, R9, 0x4, R18 ;  /* 0x0000000409127825 */ /* 0x002fce00078e0212 */
[----:B0-----:R-:W0:Y:S01]  /*0410*/  LDC.64 R2, c[0x0][0x380] ;  /* 0x0000e000ff027b82 */ /* 0x001e220000000a00 */
[----:B------:R-:W4:Y:S01]  /*0420*/  LDG.E.CONSTANT R0, desc[UR6][R18.64] ;  /* 0x0000000612007981 */ /* 0x000f22000c1e9900 */
[----:B--2---:R-:W-:-:S05]  /*0430*/  IMAD.WIDE R20, R9, 0x4, R20 ;  /* 0x0000000409147825 */ /* 0x004fca00078e0214 */
[----:B------:R-:W2:Y:S01]  /*0440*/  LDG.E.CONSTANT R6, desc[UR6][R20.64] ;  /* 0x0000000614067981 */ /* 0x000ea2000c1e9900 */
[----:B----4-:R-:W-:-:S05]  /*0450*/  LEA R29, R0, R13, 0x3 ;  /* 0x0000000d001d7211 */ /* 0x010fca00078e18ff */
[----:B---3--:R-:W-:-:S05]  /*0460*/  IMAD.WIDE R4, R29, 0x4, R4 ;  /* 0x000000041d047825 */ /* 0x008fca00078e0204 */
[----:B------:R-:W3:Y:S01]  /*0470*/  LDG.E R31, desc[UR6][R4.64] ;  /* 0x00000006041f7981 */ /* 0x000ee2000c1e1900 */
[----:B--2---:R-:W-:-:S05]  /*0480*/  LEA R7, R6, R13, 0x3 ;  /* 0x0000000d06077211 */ /* 0x004fca00078e18ff */
[----:B0-----:R-:W-:-:S05]  /*0490*/  IMAD.WIDE R2, R7, 0x4, R2 ;  /* 0x0000000407027825 */ /* 0x001fca00078e0202 */
[----:B------:R-:W2:Y:S01]  /*04a0*/  LDG.E R0, desc[UR6][R2.64] ;  /* 0x0000000602007981 */ /* 0x000ea2000c1e1900 */
[----:B------:R-:W-:Y:S05]  /*04b0*/  YIELD ;  /* 0x0000000000007946 */ /* 0x000fea0003800000 */
[----:B------:R-:W-:Y:S01]  /*04c0*/  BSSY.RECONVERGENT B4, `(.L_x_4) ;  /* 0x000000e000047945 */ /* 0x000fe20003800200 */
[----:B---3--:R-:W0:Y:S08]  /*04d0*/  MUFU.RCP R6, R31 ;  /* 0x0000001f00067308 */ /* 0x008e300000001000 */
[----:B--2---:R-:W1:Y:S01]  /*04e0*/  FCHK P0, R0, R31 ;  /* 0x0000001f00007302 */ /* 0x004e620000000000 */
[----:B0-----:R-:W-:-:S04]  /*04f0*/  FFMA R7, -R31, R6, 1 ;  /* 0x3f8000001f077423 */ /* 0x001fc80000000106 */
[----:B------:R-:W-:-:S04]  /*0500*/  FFMA R7, R6, R7, R6 ;  /* 0x0000000706077223 */ /* 0x000fc80000000006 */
[----:B------:R-:W-:-:S04]  /*0510*/  FFMA R6, R0, R7, RZ ;  /* 0x0000000700067223 */ /* 0x000fc800000000ff */
[----:B------:R-:W-:-:S04]  /*0520*/  FFMA R25, -R31, R6, R0 ;  /* 0x000000061f197223 */ /* 0x000fc80000000100 */
[----:B------:R-:W-:Y:S01]  /*0530*/  FFMA R7, R7, R25, R6 ;  /* 0x0000001907077223 */ /* 0x000fe20000000006 */
[----:B-1----:R-:W-:Y:S06]  /*0540*/  @!P0 BRA `(.L_x_5) ;  /* 0x0000000000148947 */ /* 0x002fec0003800000 */
[----:B------:R-:W-:Y:S01]  /*0550*/  IMAD.MOV.U32 R27, RZ, RZ, R0 ;  /* 0x000000ffff1b7224 */ /* 0x000fe200078e0000 */
[----:B------:R-:W-:Y:S02]  /*0560*/  MOV R30, R31 ;  /* 0x0000001f001e7202 */ /* 0x000fe40000000f00 */
[----:B------:R-:W-:-:S07]  /*0570*/  MOV R26, 0x590 ;  /* 0x00000590001a7802 */ /* 0x000fce0000000f00 */
[----:B------:R-:W-:Y:S05]  /*0580*/  CALL.REL.NOINC `($__internal_1_$__cuda_sm3x_div_rn_noftz_f32_slowpath) ;  /* 0x0000002400947944 */ /* 0x000fea0003c00000 */
[----:B------:R-:W-:-:S07]  /*0590*/  MOV R7, R2 ;  /* 0x0000000200077202 */ /* 0x000fce0000000f00 */
.L_x_5:
[----:B------:R-:W-:Y:S05]  /*05a0*/  BSYNC.RECONVERGENT B4 ;  /* 0x0000000000047941 */ /* 0x000fea0003800200 */
.L_x_4:
[----:B------:R-:W0:Y:S01]  /*05b0*/  LDC.64 R4, c[0x0][0x398] ;  /* 0x0000e600ff047b82 */ /* 0x000e220000000a00 */
[----:B------:R-:W2:Y:S04]  /*05c0*/  LDG.E R25, desc[UR6][R16.64] ;  /* 0x0000000610197981 */ /* 0x000ea8000c1e1900 */
[----:B------:R1:W5:Y:S03]  /*05d0*/  LDG.E R33, desc[UR6][R14.64] ;  /* 0x000000060e217981 */ /* 0x000366000c1e1900 */
[----:B------:R-:W3:Y:S01]  /*05e0*/  LDC.64 R2, c[0x0][0x3a8] ;  /* 0x0000ea00ff027b82 */ /* 0x000ee20000000a00 */
[----:B0-----:R-:W-:-:S05]  /*05f0*/  IMAD.WIDE R4, R29, 0x4, R4 ;  /* 0x000000041d047825 */ /* 0x001fca00078e0204 */
[----:B------:R-:W2:Y:S01]  /*0600*/  LDG.E R6, desc[UR6][R4.64] ;  /* 0x0000000604067981 */ /* 0x000ea2000c1e1900 */
[----:B---3--:R-:W-:-:S05]  /*0610*/  IMAD.WIDE R2, R29, 0x4, R2 ;  /* 0x000000041d027825 */ /* 0x008fca00078e0202 */
[----:B------:R1:W5:Y:S01]  /*0620*/  LDG.E R32, desc[UR6][R2.64] ;  /* 0x0000000602207981 */ /* 0x000362000c1e1900 */
[----:B------:R-:W-:-:S04]  /*0630*/  IADD3 R26, PT, PT, R31, 0x1800000, RZ ;  /* 0x018000001f1a7810 */ /* 0x000fc80007ffe0ff */
[----:B------:R-:W-:-:S04]  /*0640*/  LOP3.LUT R26, R26, 0x7f800000, RZ, 0xc0, !PT ;  /* 0x7f8000001a1a7812 */ /* 0x000fc800078ec0ff */
[----:B------:R-:W-:Y:S01]  /*0650*/  ISETP.GT.U32.AND P0, PT, R26, 0x1ffffff, PT ;  /* 0x01ffffff1a00780c */ /* 0x000fe20003f04070 */
[----:B------:R-:W-:Y:S01]  /*0660*/  BSSY.RECONVERGENT B2, `(.L_x_6) ;  /* 0x000000b000027945 */ /* 0x000fe20003800200 */
[----:B--2---:R-:W-:-:S11]  /*0670*/  FMUL R34, R6, R25 ;  /* 0x0000001906227220 */ /* 0x004fd60000400000 */
[----:B-1----:R-:W-:Y:S05]  /*0680*/  @P0 BRA `(.L_x_7) ;  /* 0x0000000000100947 */ /* 0x002fea0003800000 */
[----:B------:R-:W-:Y:S02]  /*0690*/  MOV R27, R31 ;  /* 0x0000001f001b7202 */ /* 0x000fe40000000f00 */
[----:B------:R-:W-:-:S07]  /*06a0*/  MOV R4, 0x6c0 ;  /* 0x000006c000047802 */ /* 0x000fce0000000f00 */
[----:B-----5:R-:W-:Y:S05]  /*06b0*/  CALL.REL.NOINC `($__internal_0_$__cuda_sm20_rcp_rn_f32_slowpath) ;  /* 0x0000002000747944 */ /* 0x020fea0003c00000 */
[----:B------:R-:W-:Y:S05]  /*06c0*/  BRA `(.L_x_8) ;  /* 0x0000000000107947 */ /* 0x000fea0003800000 */
.L_x_7:
[----:B------:R-:W0:Y:S02]  /*06d0*/  MUFU.RCP R5, R31 ;  /* 0x0000001f00057308 */ /* 0x000e240000001000 */
[----:B0-----:R-:W-:-:S04]  /*06e0*/  FFMA R2, R31, R5, -1 ;  /* 0xbf8000001f027423 */ /* 0x001fc80000000005 */
[----:B------:R-:W-:-:S04]  /*06f0*/  FADD.FTZ R2, -R2, -RZ ;  /* 0x800000ff02027221 */ /* 0x000fc80000010100 */
[----:B------:R-:W-:-:S07]  /*0700*/  FFMA R5, R5, R2, R5 ;  /* 0x0000000205057223 */ /* 0x000fce0000000005 */
.L_x_8:
[----:B------:R-:W-:Y:S05]  /*0710*/  BSYNC.RECONVERGENT B2 ;  /* 0x0000000000027941 */ /* 0x000fea0003800200 */
.L_x_6:
[----:B------:R-:W0:Y:S01]  /*0720*/  MUFU.RCP R2, R31 ;  /* 0x0000001f00027308 */ /* 0x000e220000001000 */
[----:B------:R-:W-:Y:S01]  /*0730*/  BSSY.RECONVERGENT B4, `(.L_x_9) ;  /* 0x000000e000047945 */ /* 0x000fe20003800200 */
[----:B------:R-:W-:-:S06]  /*0740*/  FMUL R34, R34, R5 ;  /* 0x0000000522227220 */ /* 0x000fcc0000400000 */
[----:B------:R-:W1:Y:S01]  /*0750*/  FCHK P0, R6, R31 ;  /* 0x0000001f06007302 */ /* 0x000e620000000000 */
[----:B0-----:R-:W-:-:S04]  /*0760*/  FFMA R3, -R31, R2, 1 ;  /* 0x3f8000001f037423 */ /* 0x001fc80000000102 */
[----:B------:R-:W-:-:S04]  /*0770*/  FFMA R3, R2, R3, R2 ;  /* 0x0000000302037223 */ /* 0x000fc80000000002 */
[----:B------:R-:W-:-:S04]  /*0780*/  FFMA R2, R3, R6, RZ ;  /* 0x0000000603027223 */ /* 0x000fc800000000ff */
[----:B------:R-:W-:-:S04]  /*0790*/  FFMA R25, -R31, R2, R6 ;  /* 0x000000021f197223 */ /* 0x000fc80000000106 */
[----:B------:R-:W-:Y:S01]  /*07a0*/  FFMA R25, R3, R25, R2 ;  /* 0x0000001903197223 */ /* 0x000fe20000000002 */
[----:B-1----:R-:W-:Y:S06]  /*07b0*/  @!P0 BRA `(.L_x_10) ;  /* 0x0000000000148947 */ /* 0x002fec0003800000 */
[----:B------:R-:W-:Y:S01]  /*07c0*/  MOV R30, R31 ;  /* 0x0000001f001e7202 */ /* 0x000fe20000000f00 */
[----:B------:R-:W-:Y:S01]  /*07d0*/  IMAD.MOV.U32 R27, RZ, RZ, R6 ;  /* 0x000000ffff1b7224 */ /* 0x000fe200078e0006 */
[----:B------:R-:W-:-:S07]  /*07e0*/  MOV R26, 0x800 ;  /* 0x00000800001a7802 */ /* 0x000fce0000000f00 */
[----:B-----5:R-:W-:Y:S05]  /*07f0*/  CALL.REL.NOINC `($__internal_1_$__cuda_sm3x_div_rn_noftz_f32_slowpath) ;  /* 0x0000002000f87944 */ /* 0x020fea0003c00000 */
[----:B------:R-:W-:-:S07]  /*0800*/  MOV R25, R2 ;  /* 0x0000000200197202 */ /* 0x000fce0000000f00 */
.L_x_10:
[----:B------:R-:W-:Y:S05]  /*0810*/  BSYNC.RECONVERGENT B4 ;  /* 0x0000000000047941 */ /* 0x000fea0003800200 */
.L_x_9:
[----:B------:R-:W0:Y:S01]  /*0820*/  LDC.64 R2, c[0x0][0x390] ;  /* 0x0000e400ff027b82 */ /* 0x000e220000000a00 */
[----:B------:R-:W2:Y:S04]  /*0830*/  LDG.E.CONSTANT R36, desc[UR6][R18.64+0x4] ;  /* 0x0000040612247981 */ /* 0x000ea8000c1e9900 */
[----:B------:R-:W3:Y:S03]  /*0840*/  LDG.E.CONSTANT R28, desc[UR6][R20.64+0x4] ;  /* 0x00000406141c7981 */ /* 0x000ee6000c1e9900 */
[----:B------:R-:W1:Y:S01]  /*0850*/  LDC.64 R4, c[0x0][0x3c8] ;  /* 0x0000f200ff047b82 */ /* 0x000e620000000a00 */
[----:B0-----:R-:W-:-:S07]  /*0860*/  IMAD.WIDE R26, R29, 0x4, R2 ;  /* 0x000000041d1a7825 */ /* 0x001fce00078e0202 */
[----:B------:R-:W0:Y:S01]  /*0870*/  LDC.64 R2, c[0x0][0x388] ;  /* 0x0000e200ff027b82 */ /* 0x000e220000000a00 */
[----:B------:R-:W4:Y:S01]  /*0880*/  LDG.E R27, desc[UR6][R26.64] ;  /* 0x000000061a1b7981 */ /* 0x000f22000c1e1900 */
[----:B------:R-:W-:Y:S01]  /*0890*/  HFMA2 R30, -RZ, RZ, 1.875, 0 ;  /* 0x3f800000ff1e7431 */ /* 0x000fe200000001ff */
[----:B-----5:R-:W-:-:S04]  /*08a0*/  FSETP.GT.AND P0, PT, R33, -R32, PT ;  /* 0x800000202100720b */ /* 0x020fc80003f04000 */
[----:B------:R-:W-:Y:S02]  /*08b0*/  FSEL R30, R30, 0.20000000298023223877, P0 ;  /* 0x3e4ccccd1e1e7808 */ /* 0x000fe40000000000 */
[----:B--2---:R-:W-:-:S05]  /*08c0*/  LEA R31, R36, R13, 0x3 ;  /* 0x0000000d241f7211 */ /* 0x004fca00078e18ff */
[----:B0-----:R-:W-:Y:S01]  /*08d0*/  IMAD.WIDE R2, R31, 0x4, R2 ;  /* 0x000000041f027825 */ /* 0x001fe200078e0202 */
[----:B---3--:R-:W-:-:S03]  /*08e0*/  LEA R33, R28, R13, 0x3 ;  /* 0x0000000d1c217211 */ /* 0x008fc600078e18ff */
[----:B----4-:R-:W-:Y:S01]  /*08f0*/  FFMA R25, -R27, R25, R34 ;  /* 0x000000191b197223 */ /* 0x010fe20000000122 */
[----:B-1----:R-:W-:Y:S02]  /*0900*/  IMAD.WIDE R26, R29, 0x4, R4 ;  /* 0x000000041d1a7825 */ /* 0x002fe400078e0204 */
[----:B------:R-:W0:Y:S02]  /*0910*/  LDC.64 R4, c[0x0][0x380] ;  /* 0x0000e000ff047b82 */ /* 0x000e240000000a00 */
[----:B------:R-:W-:-:S04]  /*0920*/  FMUL R25, R0, R25 ;  /* 0x0000001900197220 */ /* 0x000fc80000400000 */
[----:B------:R-:W-:-:S05]  /*0930*/  FMUL R25, R25, R30 ;  /* 0x0000001e19197220 */ /* 0x000fca0000400000 */
[----:B------:R1:W-:Y:S04]  /*0940*/  REDG.E.ADD.F32.FTZ.RN.STRONG.GPU desc[UR6][R26.64], R25 ;  /* 0x000000191a0079a6 */ /* 0x0003e8000c12f306 */
[----:B------:R-:W2:Y:S01]  /*0950*/  LDG.E R29, desc[UR6][R2.64] ;  /* 0x00000006021d7981 */ /* 0x000ea2000c1e1900 */
[----:B0-----:R-:W-:-:S05]  /*0960*/  IMAD.WIDE R4, R33, 0x4, R4 ;  /* 0x0000000421047825 */ /* 0x001fca00078e0204 */
[----:B------:R-:W3:Y:S01]  /*0970*/  LDG.E R0, desc[UR6][R4.64] ;  /* 0x0000000604007981 */ /* 0x000ee2000c1e1900 */
[----:B------:R-:W-:Y:S01]  /*0980*/  BSSY.RECONVERGENT B4, `(.L_x_11) ;  /* 0x0000010000047945 */ /* 0x000fe20003800200 */
[----:B------:R-:W-:Y:S01]  /*0990*/  FFMA R7, R6, R7, R11 ;  /* 0x0000000706077223 */ /* 0x000fe2000000000b */
[----:B------:R-:W-:Y:S01]  /*09a0*/  FADD R32, R25, R10 ;  /* 0x0000000a19207221 */ /* 0x000fe20000000000 */
[----:B--2---:R-:W0:Y:S08]  /*09b0*/  MUFU.RCP R28, R29 ;  /* 0x0000001d001c7308 */ /* 0x004e300000001000 */
[----:B---3--:R-:W2:Y:S01]  /*09c0*/  FCHK P0, R0, R29 ;  /* 0x0000001d00007302 */ /* 0x008ea20000000000 */
[----:B0-----:R-:W-:-:S04]  /*09d0*/  FFMA R33, -R29, R28, 1 ;  /* 0x3f8000001d217423 */ /* 0x001fc8000000011c */
[----:B------:R-:W-:-:S04]  /*09e0*/  FFMA R33, R28, R33, R28 ;  /* 0x000000211c217223 */ /* 0x000fc8000000001c */
[----:B------:R-:W-:-:S04]  /*09f0*/  FFMA R28, R0, R33, RZ ;  /* 0x00000021001c7223 */ /* 0x000fc800000000ff */
[----:B------:R-:W-:-:S04]  /*0a00*/  FFMA R30, -R29, R28, R0 ;  /* 0x0000001c1d1e7223 */ /* 0x000fc80000000100 */
[----:B------:R-:W-:Y:S01]  /*0a10*/  FFMA R33, R33, R30, R28 ;  /* 0x0000001e21217223 */ /* 0x000fe2000000001c */
[----:B-12---:R-:W-:Y:S06]  /*0a20*/  @!P0 BRA `(.L_x_12) ;  /* 0x0000000000148947 */ /* 0x006fec0003800000 */
[----:B------:R-:W-:Y:S01]  /*0a30*/  MOV R27, R0 ;  /* 0x00000000001b7202 */ /* 0x000fe20000000f00 */
[----:B------:R-:W-:Y:S01]  /*0a40*/  IMAD.MOV.U32 R30, RZ, RZ, R29 ;  /* 0x000000ffff1e7224 */ /* 0x000fe200078e001d */
[----:B------:R-:W-:-:S07]  /*0a50*/  MOV R26, 0xa70 ;  /* 0x00000a70001a7802 */ /* 0x000fce0000000f00 */
[----:B------:R-:W-:Y:S05]  /*0a60*/  CALL.REL.NOINC `($__internal_1_$__cuda_sm3x_div_rn_noftz_f32_slowpath) ;  /* 0x00000020005c7944 */ /* 0x000fea0003c00000 */
[----:B------:R-:W-:-:S07]  /*0a70*/  MOV R33, R2 ;  /* 0x0000000200217202 */ /* 0x000fce0000000f00 */
.L_x_12:
[----:B------:R-:W-:Y:S05]  /*0a80*/  BSYNC.RECONVERGENT B4 ;  /* 0x0000000000047941 */ /* 0x000fea0003800200 */
.L_x_11:
        /* <DEDUP_REMOVED lines=18> */
.L_x_14:
[----:B------:R-:W0:Y:S02]  /*0bb0*/  MUFU.RCP R5, R29 ;  /* 0x0000001d00057308 */ /* 0x000e240000001000 */
[----:B0-----:R-:W-:-:S04]  /*0bc0*/  FFMA R2, R29, R5, -1 ;  /* 0xbf8000001d027423 */ /* 0x001fc80000000005 */
[----:B------:R-:W-:-:S04]  /*0bd0*/  FADD.FTZ R2, -R2, -RZ ;  /* 0x800000ff02027221 */ /* 0x000fc80000010100 */
[----:B------:R-:W-:-:S07]  /*0be0*/  FFMA R5, R5, R2, R5 ;  /* 0x0000000205057223 */ /* 0x000fce0000000005 */
.L_x_15:
[----:B------:R-:W-:Y:S05]  /*0bf0*/  BSYNC.RECONVERGENT B2 ;  /* 0x0000000000027941 */ /* 0x000fea0003800200 */
.L_x_13:
        /* <DEDUP_REMOVED lines=10> */
[----:B------:R-:W-:Y:S02]  /*0ca0*/  MOV R30, R29 ;  /* 0x0000001d001e7202 */ /* 0x000fe40000000f00 */
[----:B------:R-:W-:Y:S02]  /*0cb0*/  MOV R27, R10 ;  /* 0x0000000a001b7202 */ /* 0x000fe40000000f00 */
[----:B------:R-:W-:-:S07]  /*0cc0*/  MOV R26, 0xce0 ;  /* 0x00000ce0001a7802 */ /* 0x000fce0000000f00 */
[----:B-----5:R-:W-:Y:S05]  /*0cd0*/  CALL.REL.NOINC `($__internal_1_$__cuda_sm3x_div_rn_noftz_f32_slowpath) ;  /* 0x0000001c00c07944 */ /* 0x020fea0003c00000 */
[----:B------:R-:W-:-:S07]  /*0ce0*/  IMAD.MOV.U32 R25, RZ, RZ, R2 ;  /* 0x000000ffff197224 */ /* 0x000fce00078e0002 */
.L_x_17:
[----:B------:R-:W-:Y:S05]  /*0cf0*/  BSYNC.RECONVERGENT B4 ;  /* 0x0000000000047941 */ /* 0x000fea0003800200 */
.L_x_16:
[----:B------:R-:W0:Y:S01]  /*0d00*/  LDC.64 R2, c[0x0][0x390] ;  /* 0x0000e400ff027b82 */ /* 0x000e220000000a00 */
[----:B------:R-:W2:Y:S04]  /*0d10*/  LDG.E.CONSTANT R30, desc[UR6][R18.64+0x8] ;  /* 0x00000806121e7981 */ /* 0x000ea8000c1e9900 */
[----:B------:R-:W3:Y:S03]  /*0d20*/  LDG.E.CONSTANT R28, desc[UR6][R20.64+0x8] ;  /* 0x00000806141c7981 */ /* 0x000ee6000c1e9900 */
[----:B------:R-:W1:Y:S01]  /*0d30*/  LDC.64 R4, c[0x0][0x3c8] ;  /* 0x0000f200ff047b82 */ /* 0x000e620000000a00 */
[----:B0-----:R-:W-:-:S07]  /*0d40*/  IMAD.WIDE R26, R31, 0x4, R2 ;  /* 0x000000041f1a7825 */ /* 0x001fce00078e0202 */
[----:B------:R-:W0:Y:S01]  /*0d50*/  LDC.64 R2, c[0x0][0x388] ;  /* 0x0000e200ff027b82 */ /* 0x000e220000000a00 */
[----:B------:R-:W4:Y:S01]  /*0d60*/  LDG.E R27, desc[UR6][R26.64] ;  /* 0x000000061a1b7981 */ /* 0x000f22000c1e1900 */
[----:B-----5:R-:W-:Y:S01]  /*0d70*/  FSETP.GT.AND P0, PT, R11, -R6, PT ;  /* 0x800000060b00720b */ /* 0x020fe20003f04000 */
[----:B------:R-:W-:-:S05]  /*0d80*/  HFMA2 R6, -RZ, RZ, 1.875, 0 ;  /* 0x3f800000ff067431 */ /* 0x000fca00000001ff */
[----:B------:R-:W-:Y:S02]  /*0d90*/  FSEL R6, R6, 0.20000000298023223877, P0 ;  /* 0x3e4ccccd06067808 */ /* 0x000fe40000000000 */
[----:B---3--:R-:W-:Y:S01]  /*0da0*/  LEA R11, R28, R13, 0x3 ;  /* 0x0000000d1c0b7211 */ /* 0x008fe200078e18ff */
[----:B----4-:R-:W-:Y:S01]  /*0db0*/  FFMA R25, -R27, R25, R34 ;  /* 0x000000191b197223 */ /* 0x010fe20000000122 */
[----:B-1----:R-:W-:Y:S02]  /*0dc0*/  IMAD.WIDE R26, R31, 0x4, R4 ;  /* 0x000000041f1a7825 */ /* 0x002fe400078e0204 */
[----:B------:R-:W1:Y:S02]  /*0dd0*/  LDC.64 R4, c[0x0][0x380] ;  /* 0x0000e000ff047b82 */ /* 0x000e640000000a00 */
[----:B------:R-:W-:Y:S01]  /*0de0*/  FMUL R25, R0, R25 ;  /* 0x0000001900197220 */ /* 0x000fe20000400000 */
[----:B--2---:R-:W-:-:S03]  /*0df0*/  LEA R0, R30, R13, 0x3 ;  /* 0x0000000d1e007211 */ /* 0x004fc600078e18ff */
[----:B------:R-:W-:Y:S02]  /*0e00*/  FMUL R25, R25, R6 ;  /* 0x0000000619197220 */ /* 0x000fe40000400000 */
[----:B0-----:R-:W-:-:S03]  /*0e10*/  IMAD.WIDE R2, R0, 0x4, R2 ;  /* 0x0000000400027825 */ /* 0x001fc600078e0202 */
[----:B------:R0:W-:Y:S04]  /*0e20*/  REDG.E.ADD.F32.FTZ.RN.STRONG.GPU desc[UR6][R26.64], R25 ;  /* 0x000000191a0079a6 */ /* 0x0001e8000c12f306 */
[----:B------:R-:W2:Y:S01]  /*0e30*/  LDG.E R6, desc[UR6][R2.64] ;  /* 0x0000000602067981 */ /* 0x000ea2000c1e1900 */
[----:B-1----:R-:W-:-:S05]  /*0e40*/  IMAD.WIDE R4, R11, 0x4, R4 ;  /* 0x000000040b047825 */ /* 0x002fca00078e0204 */
[----:B------:R-:W3:Y:S01]  /*0e50*/  LDG.E R11, desc[UR6][R4.64] ;  /* 0x00000006040b7981 */ /* 0x000ee2000c1e1900 */
[----:B------:R-:W-:Y:S01]  /*0e60*/  BSSY.RECONVERGENT B4, `(.L_x_18) ;  /* 0x0000010000047945 */ /* 0x000fe20003800200 */
[----:B------:R-:W-:Y:S01]  /*0e70*/  FFMA R7, R10, R33, R7 ;  /* 0x000000210a077223 */ /* 0x000fe20000000007 */
[----:B------:R-:W-:Y:S01]  /*0e80*/  FADD R32, R32, R25 ;  /* 0x0000001920207221 */ /* 0x000fe20000000000 */
[----:B--2---:R-:W1:Y:S08]  /*0e90*/  MUFU.RCP R29, R6 ;  /* 0x00000006001d7308 */ /* 0x004e700000001000 */
[----:B---3--:R-:W2:Y:S01]  /*0ea0*/  FCHK P0, R11, R6 ;  /* 0x000000060b007302 */ /* 0x008ea20000000000 */
[----:B-1----:R-:W-:-:S04]  /*0eb0*/  FFMA R28, -R6, R29, 1 ;  /* 0x3f800000061c7423 */ /* 0x002fc8000000011d */
[----:B------:R-:W-:-:S04]  /*0ec0*/  FFMA R28, R29, R28, R29 ;  /* 0x0000001c1d1c7223 */ /* 0x000fc8000000001d */
[----:B------:R-:W-:-:S04]  /*0ed0*/  FFMA R29, R11, R28, RZ ;  /* 0x0000001c0b1d7223 */ /* 0x000fc800000000ff */
[----:B------:R-:W-:-:S04]  /*0ee0*/  FFMA R34, -R6, R29, R11 ;  /* 0x0000001d06227223 */ /* 0x000fc8000000010b */
[----:B------:R-:W-:Y:S01]  /*0ef0*/  FFMA R34, R28, R34, R29 ;  /* 0x000000221c227223 */ /* 0x000fe2000000001d */
[----:B0-2---:R-:W-:Y:S06]  /*0f00*/  @!P0 BRA `(.L_x_19) ;  /* 0x0000000000148947 */ /* 0x005fec0003800000 */
[----:B------:R-:W-:Y:S02]  /*0f10*/  MOV R27, R11 ;  /* 0x0000000b001b7202 */ /* 0x000fe40000000f00 */
[----:B------:R-:W-:Y:S02]  /*0f20*/  MOV R30, R6 ;  /* 0x00000006001e7202 */ /* 0x000fe40000000f00 */
[----:B------:R-:W-:-:S07]  /*0f30*/  MOV R26, 0xf50 ;  /* 0x00000f50001a7802 */ /* 0x000fce0000000f00 */
[----:B------:R-:W-:Y:S05]  /*0f40*/  CALL.REL.NOINC `($__internal_1_$__cuda_sm3x_div_rn_noftz_f32_slowpath) ;  /* 0x0000001c00247944 */ /* 0x000fea0003c00000 */
[----:B------:R-:W-:-:S07]  /*0f50*/  IMAD.MOV.U32 R34, RZ, RZ, R2 ;  /* 0x000000ffff227224 */ /* 0x000fce00078e0002 */
.L_x_19:
[----:B------:R-:W-:Y:S05]  /*0f60*/  BSYNC.RECONVERGENT B4 ;  /* 0x0000000000047941 */ /* 0x000fea0003800200 */
.L_x_18:
        /* <DEDUP_REMOVED lines=18> */
.L_x_21:
[----:B------:R-:W0:Y:S02]  /*1090*/  MUFU.RCP R5, R6 ;  /* 0x0000000600057308 */ /* 0x000e240000001000 */
[----:B0-----:R-:W-:-:S04]  /*10a0*/  FFMA R2, R6, R5, -1 ;  /* 0xbf80000006027423 */ /* 0x001fc80000000005 */
[----:B------:R-:W-:-:S04]  /*10b0*/  FADD.FTZ R2, -R2, -RZ ;  /* 0x800000ff02027221 */ /* 0x000fc80000010100 */
[----:B------:R-:W-:-:S07]  /*10c0*/  FFMA R5, R5, R2, R5 ;  /* 0x0000000205057223 */ /* 0x000fce0000000005 */
.L_x_22:
[----:B------:R-:W-:Y:S05]  /*10d0*/  BSYNC.RECONVERGENT B2 ;  /* 0x0000000000027941 */ /* 0x000fea0003800200 */
.L_x_20:
        /* <DEDUP_REMOVED lines=14> */
[----:B------:R-:W-:-:S07]  /*11c0*/  MOV R28, R2 ;  /* 0x00000002001c7202 */ /* 0x000fce0000000f00 */
.L_x_24:
[----:B------:R-:W-:Y:S05]  /*11d0*/  BSYNC.RECONVERGENT B4 ;  /* 0x0000000000047941 */ /* 0x000fea0003800200 */
.L_x_23:
[----:B------:R-:W0:Y:S01]  /*11e0*/  LDC.64 R2, c[0x0][0x390] ;  /* 0x0000e400ff027b82 */ /* 0x000e220000000a00 */
[----:B------:R1:W2:Y:S04]  /*11f0*/  LDG.E.CONSTANT R6, desc[UR6][R18.64+0xc] ;  /* 0x00000c0612067981 */ /* 0x0002a8000c1e9900 */
[----:B------:R-:W3:Y:S03]  /*1200*/  LDG.E.CONSTANT R20, desc[UR6][R20.64+0xc] ;  /* 0x00000c0614147981 */ /* 0x000ee6000c1e9900 */
[----:B------:R-:W1:Y:S01]  /*1210*/  LDC.64 R4, c[0x0][0x3c8] ;  /* 0x0000f200ff047b82 */ /* 0x000e620000000a00 */
[----:B0-----:R-:W-:-:S07]  /*1220*/  IMAD.WIDE R26, R0, 0x4, R2 ;  /* 0x00000004001a7825 */ /* 0x001fce00078e0202 */
[----:B------:R-:W0:Y:S01]  /*1230*/  LDC.64 R2, c[0x0][0x388] ;  /* 0x0000e200ff027b82 */ /* 0x000e220000000a00 */
[----:B------:R-:W4:Y:S01]  /*1240*/  LDG.E R26, desc[UR6][R26.64] ;  /* 0x000000061a1a7981 */ /* 0x000f22000c1e1900 */
[----:B-----5:R-:W-:Y:S01]  /*1250*/  FSETP.GT.AND P0, PT, R29, -R10, PT ;  /* 0x8000000a1d00720b */ /* 0x020fe20003f04000 */
[----:B------:R-:W-:Y:S02]  /*1260*/  IMAD.MOV.U32 R10, RZ, RZ, 0x3f800000 ;  /* 0x3f800000ff0a7424 */ /* 0x000fe400078e00ff */
[----:B-1----:R-:W-:-:S03]  /*1270*/  IMAD.WIDE R18, R0, 0x4, R4 ;  /* 0x0000000400127825 */ /* 0x002fc600078e0204 */
[----:B------:R-:W1:Y:S01]  /*1280*/  LDC.64 R4, c[0x0][0x380] ;  /* 0x0000e000ff047b82 */ /* 0x000e620000000a00 */
[----:B------:R-:W-:Y:S02]  /*1290*/  FSEL R10, R10, 0.20000000298023223877, P0 ;  /* 0x3e4ccccd0a0a7808 */ /* 0x000fe40000000000 */
[----:B--2---:R-:W-:-:S05]  /*12a0*/  LEA R6, R6, R13, 0x3 ;  /* 0x0000000d06067211 */ /* 0x004fca00078e18ff */
[----:B0-----:R-:W-:-:S04]  /*12b0*/  IMAD.WIDE R2, R6, 0x4, R2 ;  /* 0x0000000406027825 */ /* 0x001fc800078e0202 */
[----:B----4-:R-:W-:-:S04]  /*12c0*/  FFMA R28, -R26, R28, R33 ;  /* 0x0000001c1a1c7223 */ /* 0x010fc80000000121 */
[----:B------:R-:W-:-:S04]  /*12d0*/  FMUL R25, R11, R28 ;  /* 0x0000001c0b197220 */ /* 0x000fc80000400000 */
[----:B------:R-:W-:-:S05]  /*12e0*/  FMUL R25, R25, R10 ;  /* 0x0000000a19197220 */ /* 0x000fca0000400000 */
[----:B------:R0:W-:Y:S04]  /*12f0*/  REDG.E.ADD.F32.FTZ.RN.STRONG.GPU desc[UR6][R18.64], R25 ;  /* 0x00000019120079a6 */ /* 0x0001e8000c12f306 */
[----:B------:R-:W2:Y:S01]  /*1300*/  LDG.E R0, desc[UR6][R2.64] ;  /* 0x0000000602007981 */ /* 0x000ea2000c1e1900 */
[----:B---3--:R-:W-:-:S05]  /*1310*/  LEA R11, R20, R13, 0x3 ;  /* 0x0000000d140b7211 */ /* 0x008fca00078e18ff */
        /* <DEDUP_REMOVED lines=11> */
[----:B0-----:R-:W-:Y:S01]  /*13d0*/  FFMA R18, R10, R20, R21 ;  /* 0x000000140a127223 */ /* 0x001fe20000000015 */
[----:B--2---:R-:W-:Y:S06]  /*13e0*/  @!P0 BRA `(.L_x_26) ;  /* 0x0000000000148947 */ /* 0x004fec0003800000 */
[----:B------:R-:W-:Y:S02]  /*13f0*/  MOV R27, R11 ;  /* 0x0000000b001b7202 */ /* 0x000fe40000000f00 */
[----:B------:R-:W-:Y:S02]  /*1400*/  MOV R30, R0 ;  /* 0x00000000001e7202 */ /* 0x000fe40000000f00 */
[----:B------:R-:W-:-:S07]  /*1410*/  MOV R26, 0x1430 ;  /* 0x00001430001a7802 */ /* 0x000fce0000000f00 */
[----:B------:R-:W-:Y:S05]  /*1420*/  CALL.REL.NOINC `($__internal_1_$__cuda_sm3x_div_rn_noftz_f32_slowpath) ;  /* 0x0000001400ec7944 */ /* 0x000fea0003c00000 */
[----:B------:R-:W-:-:S07]  /*1430*/  MOV R18, R2 ;  /* 0x0000000200127202 */ /* 0x000fce0000000f00 */
.L_x_26:
[----:B------:R-:W-:Y:S05]  /*1440*/  BSYNC.RECONVERGENT B4 ;  /* 0x0000000000047941 */ /* 0x000fea0003800200 */
.L_x_25:
        /* <DEDUP_REMOVED lines=8> */
[----:B------:R-:W-:-:S05]  /*14d0*/  VIADD R25, R0, 0x1800000 ;  /* 0x0180000000197836 */ /* 0x000fca0000000000 */
        /* <DEDUP_REMOVED lines=9> */
.L_x_28:
[----:B------:R-:W0:Y:S02]  /*1570*/  MUFU.RCP R5, R0 ;  /* 0x0000000000057308 */ /* 0x000e240000001000 */
[----:B0-----:R-:W-:-:S04]  /*1580*/  FFMA R2, R0, R5, -1 ;  /* 0xbf80000000027423 */ /* 0x001fc80000000005 */
[----:B------:R-:W-:-:S04]  /*1590*/  FADD.FTZ R2, -R2, -RZ ;  /* 0x800000ff02027221 */ /* 0x000fc80000010100 */
[----:B------:R-:W-:-:S07]  /*15a0*/  FFMA R5, R5, R2, R5 ;  /* 0x0000000205057223 */ /* 0x000fce0000000005 */
.L_x_29:
[----:B------:R-:W-:Y:S05]  /*15b0*/  BSYNC.RECONVERGENT B2 ;  /* 0x0000000000027941 */ /* 0x000fea0003800200 */
.L_x_27:
        /* <DEDUP_REMOVED lines=15> */
.L_x_31:
[----:B------:R-:W-:Y:S05]  /*16b0*/  BSYNC.RECONVERGENT B4 ;  /* 0x0000000000047941 */ /* 0x000fea0003800200 */
.L_x_30:
[----:B------:R-:W0:Y:S02]  /*16c0*/  LDC.64 R2, c[0x0][0x390] ;  /* 0x0000e400ff027b82 */ /* 0x000e240000000a00 */
[----:B0-----:R-:W-:-:S06]  /*16d0*/  IMAD.WIDE R4, R6, 0x4, R2 ;  /* 0x0000000406047825 */ /* 0x001fcc00078e0202 */
[----:B------:R-:W0:Y:S01]  /*16e0*/  LDC.64 R2, c[0x0][0x3c8] ;  /* 0x0000f200ff027b82 */ /* 0x000e220000000a00 */
[----:B------:R-:W2:Y:S01]  /*16f0*/  LDG.E R5, desc[UR6][R4.64] ;  /* 0x0000000604057981 */ /* 0x000ea2000c1e1900 */
[----:B-----5:R-:W-:Y:S01]  /*1700*/  FSETP.GT.AND P0, PT, R19, -R10, PT ;  /* 0x8000000a1300720b */ /* 0x020fe20003f04000 */
[----:B------:R-:W-:Y:S02]  /*1710*/  HFMA2 R19, -RZ, RZ, 1.875, 0 ;  /* 0x3f800000ff137431 */ /* 0x000fe400000001ff */
[----:B------:R-:W-:-:S03]  /*1720*/  VIADD R8, R8, 0x4 ;  /* 0x0000000408087836 */ /* 0x000fc60000000000 */
[----:B------:R-:W-:Y:S02]  /*1730*/  FSEL R19, R19, 0.20000000298023223877, P0 ;  /* 0x3e4ccccd13137808 */ /* 0x000fe40000000000 */
[----:B------:R-:W-:Y:S01]  /*1740*/  ISETP.NE.AND P0, PT, R8, RZ, PT ;  /* 0x000000ff0800720c */ /* 0x000fe20003f05270 */
[----:B0-----:R-:W-:Y:S01]  /*1750*/  IMAD.WIDE R2, R6, 0x4, R2 ;  /* 0x0000000406027825 */ /* 0x001fe200078e0202 */
[----:B------:R-:W-:-:S03]  /*1760*/  IADD3 R9, PT, PT, R9, 0x4, RZ ;  /* 0x0000000409097810 */ /* 0x000fc60007ffe0ff */
[----:B--2---:R-:W-:-:S04]  /*1770*/  FFMA R20, -R5, R25, R20 ;  /* 0x0000001905147223 */ /* 0x004fc80000000114 */
[----:B------:R-:W-:-:S04]  /*1780*/  FMUL R20, R11, R20 ;  /* 0x000000140b147220 */ /* 0x000fc80000400000 */
[----:B------:R-:W-:Y:S01]  /*1790*/  FMUL R19, R20, R19 ;  /* 0x0000001314137220 */ /* 0x000fe20000400000 */
[----:B------:R-:W-:-:S04]  /*17a0*/  FFMA R11, R21, R18, R7 ;  /* 0x00000012150b7223 */ /* 0x000fc80000000007 */
[----:B------:R1:W-:Y:S01]  /*17b0*/  REDG.E.ADD.F32.FTZ.RN.STRONG.GPU desc[UR6][R2.64], R19 ;  /* 0x00000013020079a6 */ /* 0x0003e2000c12f306 */
[----:B------:R-:W-:Y:S01]  /*17c0*/  FADD R10, R32, R19 ;  /* 0x00000013200a7221 */ /* 0x000fe20000000000 */
[----:B------:R-:W-:Y:S06]  /*17d0*/  @P0 BRA `(.L_x_32) ;  /* 0xffffffe800fc0947 */ /* 0x000fec000383ffff */
.L_x_3:
[----:B------:R-:W-:Y:S05]  /*17e0*/  BSYNC B0 ;  /* 0x0000000000007941 */ /* 0x000fea0003800000 */
.L_x_2:
[----:B------:R-:W-:-:S04]  /*17f0*/  IADD3 R0, PT, PT, -R23, R22, RZ ;  /* 0x0000001617007210 */ /* 0x000fc80007ffe1ff */
[----:B------:R-:W-:-:S13]  /*1800*/  LOP3.LUT P0, R0, R0, 0x3, RZ, 0xc0, !PT ;  /* 0x0000000300007812 */ /* 0x000fda000780c0ff */
[----:B------:R-:W-:Y:S05]  /*1810*/  @!P0 BRA `(.L_x_1) ;  /* 0x0000000c00ec8947 */ /* 0x000fea0003800000 */
[----:B------:R-:W-:Y:S01]  /*1820*/  ISETP.NE.AND P0, PT, R0, 0x1, PT ;  /* 0x000000010000780c */ /* 0x000fe20003f05270 */
[----:B------:R-:W-:-:S12]  /*1830*/  BSSY.RECONVERGENT B0, `(.L_x_33) ;  /* 0x00000a3000007945 */ /* 0x000fd80003800200 */
[----:B------:R-:W-:Y:S05]  /*1840*/  @!P0 BRA `(.L_x_34) ;  /* 0x0000000800848947 */ /* 0x000fea0003800000 */
[----:B------:R-:W2:Y:S08]  /*1850*/  LDC.64 R36, c[0x0][0x3e0] ;  /* 0x0000f800ff247b82 */ /* 0x000eb00000000a00 */
[----:B------:R-:W3:Y:S08]  /*1860*/  LDC.64 R32, c[0x0][0x3d8] ;  /* 0x0000f600ff207b82 */ /* 0x000ef00000000a00 */
[----:B------:R-:W4:Y:S01]  /*1870*/  LDC.64 R4, c[0x0][0x388] ;  /* 0x0000e200ff047b82 */ /* 0x000f220000000a00 */
[----:B--2---:R-:W-:-:S07]  /*1880*/  IMAD.WIDE R36, R9, 0x4, R36 ;  /* 0x0000000409247825 */ /* 0x004fce00078e0224 */
[----:B01----:R-:W0:Y:S01]  /*1890*/  LDC.64 R2, c[0x0][0x380] ;  /* 0x0000e000ff027b82 */ /* 0x003e220000000a00 */
[----:B------:R-:W2:Y:S01]  /*18a0*/  LDG.E.CONSTANT R18, desc[UR6][R36.64] ;  /* 0x0000000624127981 */ /* 0x000ea2000c1e9900 */
[----:B---3--:R-:W-:-:S05]  /*18b0*/  IMAD.WIDE R32, R9, 0x4, R32 ;  /* 0x0000000409207825 */ /* 0x008fca00078e0220 */
[----:B------:R-:W3:Y:S01]  /*18c0*/  LDG.E.CONSTANT R0, desc[UR6][R32.64] ;  /* 0x0000000620007981 */ /* 0x000ee2000c1e9900 */
[----:B--2---:R-:W-:-:S05]  /*18d0*/  LEA R18, R18, R13, 0x3 ;  /* 0x0000000d12127211 */ /* 0x004fca00078e18ff */
[----:B----4-:R-:W-:-:S05]  /*18e0*/  IMAD.WIDE R4, R18, 0x4, R4 ;  /* 0x0000000412047825 */ /* 0x010fca00078e0204 */
[----:B------:R-:W2:Y:S01]  /*18f0*/  LDG.E R21, desc[UR6][R4.64] ;  /* 0x0000000604157981 */ /* 0x000ea2000c1e1900 */
[----:B---3--:R-:W-:-:S05]  /*1900*/  LEA R7, R0, R13, 0x3 ;  /* 0x0000000d00077211 */ /* 0x008fca00078e18ff */
[----:B0-----:R-:W-:-:S05]  /*1910*/  IMAD.WIDE R2, R7, 0x4, R2 ;  /* 0x0000000407027825 */ /* 0x001fca00078e0202 */
[----:B------:R-:W3:Y:S01]  /*1920*/  LDG.E R8, desc[UR6][R2.64] ;  /* 0x0000000602087981 */ /* 0x000ee2000c1e1900 */
[----:B------:R-:W-:Y:S01]  /*1930*/  BSSY.RECONVERGENT B4, `(.L_x_35) ;  /* 0x000000e000047945 */ /* 0x000fe20003800200 */
[----:B--2---:R-:W0:Y:S08]  /*1940*/  MUFU.RCP R0, R21 ;  /* 0x0000001500007308 */ /* 0x004e300000001000 */
[----:B---3--:R-:W1:Y:S01]  /*1950*/  FCHK P0, R8, R21 ;  /* 0x0000001508007302 */ /* 0x008e620000000000 */
        /* <DEDUP_REMOVED lines=9> */
[----:B------:R-:W-:Y:S05]  /*19f0*/  CALL.REL.NOINC `($__internal_1_$__cuda_sm3x_div_rn_noftz_f32_slowpath) ;  /* 0x0000001000787944 */ /* 0x000fea0003c00000 */
[----:B------:R-:W-:-:S07]  /*1a00*/  MOV R19, R2 ;  /* 0x0000000200137202 */ /* 0x000fce0000000f00 */
.L_x_36:
[----:B------:R-:W-:Y:S05]  /*1a10*/  BSYNC.RECONVERGENT B4 ;  /* 0x0000000000047941 */ /* 0x000fea0003800200 */
.L_x_35:
        /* <DEDUP_REMOVED lines=18> */
.L_x_38:
[----:B------:R-:W0:Y:S02]  /*1b40*/  MUFU.RCP R5, R21 ;  /* 0x0000001500057308 */ /* 0x000e240000001000 */
[----:B0-----:R-:W-:-:S04]  /*1b50*/  FFMA R2, R21, R5, -1 ;  /* 0xbf80000015027423 */ /* 0x001fc80000000005 */
[----:B------:R-:W-:-:S04]  /*1b60*/  FADD.FTZ R2, -R2, -RZ ;  /* 0x800000ff02027221 */ /* 0x000fc80000010100 */
[----:B------:R-:W-:-:S07]  /*1b70*/  FFMA R5, R5, R2, R5 ;  /* 0x0000000205057223 */ /* 0x000fce0000000005 */
.L_x_39:
[----:B------:R-:W-:Y:S05]  /*1b80*/  BSYNC.RECONVERGENT B2 ;  /* 0x0000000000027941 */ /* 0x000fea0003800200 */
.L_x_37:
        /* <DEDUP_REMOVED lines=15> */
.L_x_41:
[----:B------:R-:W-:Y:S05]  /*1c80*/  BSYNC.RECONVERGENT B4 ;  /* 0x0000000000047941 */ /* 0x000fea0003800200 */
.L_x_40:
[----:B------:R-:W0:Y:S01]  /*1c90*/  LDC.64 R2, c[0x0][0x390] ;  /* 0x0000e400ff027b82 */ /* 0x000e220000000a00 */
[----:B------:R-:W2:Y:S04]  /*1ca0*/  LDG.E.CONSTANT R36, desc[UR6][R36.64+0x4] ;  /* 0x0000040624247981 */ /* 0x000ea8000c1e9900 */
[----:B------:R-:W3:Y:S03]  /*1cb0*/  LDG.E.CONSTANT R32, desc[UR6][R32.64+0x4] ;  /* 0x0000040620207981 */ /* 0x000ee6000c1e9900 */
[----:B------:R-:W1:Y:S01]  /*1cc0*/  LDC.64 R4, c[0x0][0x3c8] ;  /* 0x0000f200ff047b82 */ /* 0x000e620000000a00 */
[----:B0-----:R-:W-:Y:S01]  /*1cd0*/  IMAD.WIDE R26, R18, 0x4, R2 ;  /* 0x00000004121a7825 */ /* 0x001fe200078e0202 */
[----:B-----5:R-:W-:-:S06]  /*1ce0*/  FSETP.GT.AND P0, PT, R7, -R0, PT ;  /* 0x800000000700720b */ /* 0x020fcc0003f04000 */
[----:B------:R-:W0:Y:S01]  /*1cf0*/  LDC.64 R2, c[0x0][0x388] ;  /* 0x0000e200ff027b82 */ /* 0x000e220000000a00 */
[----:B------:R-:W4:Y:S01]  /*1d00*/  LDG.E R27, desc[UR6][R26.64] ;  /* 0x000000061a1b7981 */ /* 0x000f22000c1e1900 */
[----:B------:R-:W-:Y:S02]  /*1d10*/  HFMA2 R0, -RZ, RZ, 1.875, 0 ;  /* 0x3f800000ff007431 */ /* 0x000fe400000001ff */
[----:B----4-:R-:W-:-:S03]  /*1d20*/  FFMA R25, -R27, R25, R20 ;  /* 0x000000191b197223 */ /* 0x010fc60000000114 */
[----:B------:R-:W-:Y:S01]  /*1d30*/  FSEL R20, R0, 0.20000000298023223877, P0 ;  /* 0x3e4ccccd00147808 */ /* 0x000fe20000000000 */
[----:B------:R-:W-:-:S04]  /*1d40*/  FMUL R25, R8, R25 ;  /* 0x0000001908197220 */ /* 0x000fc80000400000 */
[----:B------:R-:W-:Y:S01]  /*1d50*/  FMUL R25, R25, R20 ;  /* 0x0000001419197220 */ /* 0x000fe20000400000 */
[----:B-1----:R-:W-:Y:S02]  /*1d60*/  IMAD.WIDE R20, R18, 0x4, R4 ;  /* 0x0000000412147825 */ /* 0x002fe400078e0204 */
[----:B------:R-:W1:Y:S01]  /*1d70*/  LDC.64 R4, c[0x0][0x380] ;  /* 0x0000e000ff047b82 */ /* 0x000e620000000a00 */
[----:B--2---:R-:W-:Y:S02]  /*1d80*/  LEA R0, R36, R13, 0x3 ;  /* 0x0000000d24007211 */ /* 0x004fe400078e18ff */
[----:B------:R2:W-:Y:S03]  /*1d90*/  REDG.E.ADD.F32.FTZ.RN.STRONG.GPU desc[UR6][R20.64], R25 ;  /* 0x00000019140079a6 */ /* 0x0005e6000c12f306 */
[----:B0-----:R-:W-:-:S05]  /*1da0*/  IMAD.WIDE R2, R0, 0x4, R2 ;  /* 0x0000000400027825 */ /* 0x001fca00078e0202 */
[----:B------:R-:W4:Y:S01]  /*1db0*/  LDG.E R8, desc[UR6][R2.64] ;  /* 0x0000000602087981 */ /* 0x000f22000c1e1900 */
[----:B---3--:R-:W-:-:S05]  /*1dc0*/  LEA R7, R32, R13, 0x3 ;  /* 0x0000000d20077211 */ /* 0x008fca00078e18ff */
[----:B-1----:R-:W-:-:S05]  /*1dd0*/  IMAD.WIDE R4, R7, 0x4, R4 ;  /* 0x0000000407047825 */ /* 0x002fca00078e0204 */
[----:B------:R-:W3:Y:S01]  /*1de0*/  LDG.E R7, desc[UR6][R4.64] ;  /* 0x0000000604077981 */ /* 0x000ee2000c1e1900 */
[----:B------:R-:W-:Y:S01]  /*1df0*/  BSSY.RECONVERGENT B4, `(.L_x_42) ;  /* 0x0000010000047945 */ /* 0x000fe20003800200 */
[----:B------:R-:W-:Y:S01]  /*1e00*/  FFMA R11, R6, R19, R11 ;  /* 0x00000013060b7223 */ /* 0x000fe2000000000b */
[----:B------:R-:W-:Y:S01]  /*1e10*/  FADD R10, R10, R25 ;  /* 0x000000190a0a7221 */ /* 0x000fe20000000000 */
[----:B----4-:R-:W0:Y:S02]  /*1e20*/  MUFU.RCP R27, R8 ;  /* 0x00000008001b7308 */ /* 0x010e240000001000 */
[----:B0-----:R-:W-:-:S06]  /*1e30*/  FFMA R18, -R8, R27, 1 ;  /* 0x3f80000008127423 */ /* 0x001fcc000000011b */
[----:B---3--:R-:W0:Y:S01]  /*1e40*/  FCHK P0, R7, R8 ;  /* 0x0000000807007302 */ /* 0x008e220000000000 */
        /* <DEDUP_REMOVED lines=10> */
.L_x_43:
[----:B------:R-:W-:Y:S05]  /*1ef0*/  BSYNC.RECONVERGENT B4 ;  /* 0x0000000000047941 */ /* 0x000fea0003800200 */
.L_x_42:
        /* <DEDUP_REMOVED lines=18> */
.L_x_45:
[----:B------:R-:W0:Y:S02]  /*2020*/  MUFU.RCP R5, R8 ;  /* 0x0000000800057308 */ /* 0x000e240000001000 */
[----:B0-----:R-:W-:-:S04]  /*2030*/  FFMA R2, R8, R5, -1 ;  /* 0xbf80000008027423 */ /* 0x001fc80000000005 */
[----:B------:R-:W-:-:S04]  /*2040*/  FADD.FTZ R2, -R2, -RZ ;  /* 0x800000ff02027221 */ /* 0x000fc80000010100 */
[----:B------:R-:W-:-:S07]  /*2050*/  FFMA R5, R5, R2, R5 ;  /* 0x0000000205057223 */ /* 0x000fce0000000005 */
.L_x_46:
[----:B------:R-:W-:Y:S05]  /*2060*/  BSYNC.RECONVERGENT B2 ;  /* 0x0000000000027941 */ /* 0x000fea0003800200 */
.L_x_44:
        /* <DEDUP_REMOVED lines=15> */
.L_x_48:
[----:B------:R-:W-:Y:S05]  /*2160*/  BSYNC.RECONVERGENT B4 ;  /* 0x0000000000047941 */ /* 0x000fea0003800200 */
.L_x_47:
[----:B------:R-:W0:Y:S08]  /*2170*/  LDC.64 R2, c[0x0][0x390] ;  /* 0x0000e400ff027b82 */ /* 0x000e300000000a00 */
[----:B------:R-:W1:Y:S01]  /*2180*/  LDC.64 R4, c[0x0][0x3c8] ;  /* 0x0000f200ff047b82 */ /* 0x000e620000000a00 */
[----:B0-----:R-:W-:-:S06]  /*2190*/  IMAD.WIDE R2, R0, 0x4, R2 ;  /* 0x0000000400027825 */ /* 0x001fcc00078e0202 */
[----:B------:R-:W2:Y:S01]  /*21a0*/  LDG.E R3, desc[UR6][R2.64] ;  /* 0x0000000602037981 */ /* 0x000ea2000c1e1900 */
[----:B-----5:R-:W-:Y:S01]  /*21b0*/  FSETP.GT.AND P0, PT, R19, -R6, PT ;  /* 0x800000061300720b */ /* 0x020fe20003f04000 */
[----:B------:R-:W-:Y:S02]  /*21c0*/  IMAD.MOV.U32 R19, RZ, RZ, 0x3f800000 ;  /* 0x3f800000ff137424 */ /* 0x000fe400078e00ff */
[----:B-1----:R-:W-:-:S03]  /*21d0*/  IMAD.WIDE R4, R0, 0x4, R4 ;  /* 0x0000000400047825 */ /* 0x002fc600078e0204 */
[----:B------:R-:W-:Y:S01]  /*21e0*/  FSEL R19, R19, 0.20000000298023223877, P0 ;  /* 0x3e4ccccd13137808 */ /* 0x000fe20000000000 */
[----:B--2---:R-:W-:-:S04]  /*21f0*/  FFMA R20, -R3, R25, R20 ;  /* 0x0000001903147223 */ /* 0x004fc80000000114 */
[----:B------:R-:W-:-:S04]  /*2200*/  FMUL R20, R7, R20 ;  /* 0x0000001407147220 */ /* 0x000fc80000400000 */
[----:B------:R-:W-:-:S05]  /*2210*/  FMUL R19, R20, R19 ;  /* 0x0000001314137220 */ /* 0x000fca0000400000 */
[----:B------:R2:W-:Y:S01]  /*2220*/  REDG.E.ADD.F32.FTZ.RN.STRONG.GPU desc[UR6][R4.64], R19 ;  /* 0x00000013040079a6 */ /* 0x0005e2000c12f306 */
[----:B------:R-:W-:Y:S01]  /*2230*/  FFMA R11, R21, R18, R11 ;  /* 0x00000012150b7223 */ /* 0x000fe2000000000b */
[----:B------:R-:W-:Y:S01]  /*2240*/  FADD R10, R10, R19 ;  /* 0x000000130a0a7221 */ /* 0x000fe20000000000 */
[----:B------:R-:W-:-:S07]  /*2250*/  IADD3 R9, PT, PT, R9, 0x2, RZ ;  /* 0x0000000209097810 */ /* 0x000fce0007ffe0ff */
.L_x_34:
[----:B------:R-:W-:Y:S05]  /*2260*/  BSYNC.RECONVERGENT B0 ;  /* 0x0000000000007941 */ /* 0x000fea0003800200 */
.L_x_33:
[----:B------:R-:W-:-:S04]  /*2270*/  IADD3 R0, PT, PT, -R23, R22, RZ ;  /* 0x0000001617007210 */ /* 0x000fc80007ffe1ff */
[----:B------:R-:W-:-:S04]  /*2280*/  LOP3.LUT R0, R0, 0x1, RZ, 0xc0, !PT ;  /* 0x0000000100007812 */ /* 0x000fc800078ec0ff */
[----:B------:R-:W-:-:S13]  /*2290*/  ISETP.NE.U32.AND P0, PT, R0, 0x1, PT ;  /* 0x000000010000780c */ /* 0x000fda0003f05070 */
[----:B------:R-:W-:Y:S05]  /*22a0*/  @P0 BRA `(.L_x_1) ;  /* 0x0000000400480947 */ /* 0x000fea0003800000 */
[----:B01----:R-:W0:Y:S08]  /*22b0*/  LDC.64 R2, c[0x0][0x3e0] ;  /* 0x0000f800ff027b82 */ /* 0x003e300000000a00 */
[----:B--2---:R-:W1:Y:S08]  /*22c0*/  LDC.64 R4, c[0x0][0x3d8] ;  /* 0x0000f600ff047b82 */ /* 0x004e700000000a00 */
[----:B------:R-:W2:Y:S01]  /*22d0*/  LDC.64 R20, c[0x0][0x388] ;  /* 0x0000e200ff147b82 */ /* 0x000ea20000000a00 */
[----:B0-----:R-:W-:-:S07]  /*22e0*/  IMAD.WIDE R2, R9, 0x4, R2 ;  /* 0x0000000409027825 */ /* 0x001fce00078e0202 */
[----:B------:R-:W0:Y:S01]  /*22f0*/  LDC.64 R18, c[0x0][0x380] ;  /* 0x0000e000ff127b82 */ /* 0x000e220000000a00 */
[----:B------:R-:W3:Y:S01]  /*2300*/  LDG.E.CONSTANT R2, desc[UR6][R2.64] ;  /* 0x0000000602027981 */ /* 0x000ee2000c1e9900 */
[----:B-1----:R-:W-:-:S06]  /*2310*/  IMAD.WIDE R4, R9, 0x4, R4 ;  /* 0x0000000409047825 */ /* 0x002fcc00078e0204 */
[----:B------:R-:W4:Y:S01]  /*2320*/  LDG.E.CONSTANT R4, desc[UR6][R4.64] ;  /* 0x0000000604047981 */ /* 0x000f22000c1e9900 */
[----:B---3--:R-:W-:-:S05]  /*2330*/  LEA R6, R2, R13, 0x3 ;  /* 0x0000000d02067211 */ /* 0x008fca00078e18ff */
[----:B--2---:R-:W-:-:S05]  /*2340*/  IMAD.WIDE R20, R6, 0x4, R20 ;  /* 0x0000000406147825 */ /* 0x004fca00078e0214 */
[----:B------:R-:W2:Y:S01]  /*2350*/  LDG.E R7, desc[UR6][R20.64] ;  /* 0x0000000614077981 */ /* 0x000ea2000c1e1900 */
[----:B----4-:R-:W-:-:S05]  /*2360*/  LEA R9, R4, R13, 0x3 ;  /* 0x0000000d04097211 */ /* 0x010fca00078e18ff */
        /* <DEDUP_REMOVED lines=16> */
.L_x_50:
[----:B------:R-:W-:Y:S05]  /*2470*/  BSYNC.RECONVERGENT B0 ;  /* 0x0000000000007941 */ /* 0x000fea0003800200 */
.L_x_49:
        /* <DEDUP_REMOVED lines=18> */
.L_x_52:
[----:B------:R-:W0:Y:S02]  /*25a0*/  MUFU.RCP R5, R7 ;  /* 0x0000000700057308 */ /* 0x000e240000001000 */
[----:B0-----:R-:W-:-:S04]  /*25b0*/  FFMA R2, R7, R5, -1 ;  /* 0xbf80000007027423 */ /* 0x001fc80000000005 */
[----:B------:R-:W-:-:S04]  /*25c0*/  FADD.FTZ R2, -R2, -RZ ;  /* 0x800000ff02027221 */ /* 0x000fc80000010100 */
[----:B------:R-:W-:-:S07]  /*25d0*/  FFMA R5, R5, R2, R5 ;  /* 0x0000000205057223 */ /* 0x000fce0000000005 */
.L_x_53:
[----:B------:R-:W-:Y:S05]  /*25e0*/  BSYNC.RECONVERGENT B0 ;  /* 0x0000000000007941 */ /* 0x000fea0003800200 */
.L_x_51:
        /* <DEDUP_REMOVED lines=15> */
.L_x_55:
[----:B------:R-:W-:Y:S05]  /*26e0*/  BSYNC.RECONVERGENT B0 ;  /* 0x0000000000007941 */ /* 0x000fea0003800200 */
.L_x_54:
[----:B------:R-:W0:Y:S08]  /*26f0*/  LDC.64 R4, c[0x0][0x390] ;  /* 0x0000e400ff047b82 */ /* 0x000e300000000a00 */
[----:B------:R-:W1:Y:S01]  /*2700*/  LDC.64 R2, c[0x0][0x3c8] ;  /* 0x0000f200ff027b82 */ /* 0x000e620000000a00 */
[----:B0-----:R-:W-:-:S06]  /*2710*/  IMAD.WIDE R4, R6, 0x4, R4 ;  /* 0x0000000406047825 */ /* 0x001fcc00078e0204 */
[----:B------:R-:W2:Y:S01]  /*2720*/  LDG.E R4, desc[UR6][R4.64] ;  /* 0x0000000604047981 */ /* 0x000ea2000c1e1900 */
[----:B-----5:R-:W-:Y:S01]  /*2730*/  FSETP.GT.AND P0, PT, R14, -R9, PT ;  /* 0x800000090e00720b */ /* 0x020fe20003f04000 */
[----:B------:R-:W-:Y:S02]  /*2740*/  HFMA2 R14, -RZ, RZ, 1.875, 0 ;  /* 0x3f800000ff0e7431 */ /* 0x000fe400000001ff */
[----:B-1----:R-:W-:-:S03]  /*2750*/  IMAD.WIDE R2, R6, 0x4, R2 ;  /* 0x0000000406027825 */ /* 0x002fc600078e0202 */
[----:B------:R-:W-:Y:S01]  /*2760*/  FSEL R14, R14, 0.20000000298023223877, P0 ;  /* 0x3e4ccccd0e0e7808 */ /* 0x000fe20000000000 */
[----:B--2---:R-:W-:-:S04]  /*2770*/  FFMA R15, -R4, R16, R15 ;  /* 0x00000010040f7223 */ /* 0x004fc8000000010f */
[----:B------:R-:W-:-:S04]  /*2780*/  FMUL R15, R0, R15 ;  /* 0x0000000f000f7220 */ /* 0x000fc80000400000 */
[----:B------:R-:W-:-:S05]  /*2790*/  FMUL R15, R15, R14 ;  /* 0x0000000e0f0f7220 */ /* 0x000fca0000400000 */
[----:B------:R3:W-:Y:S01]  /*27a0*/  REDG.E.ADD.F32.FTZ.RN.STRONG.GPU desc[UR6][R2.64], R15 ;  /* 0x0000000f020079a6 */ /* 0x0007e2000c12f306 */
[----:B------:R-:W-:Y:S01]  /*27b0*/  FFMA R11, R18, R8, R11 ;  /* 0x00000008120b7223 */ /* 0x000fe2000000000b */
[----:B------:R-:W-:-:S07]  /*27c0*/  FADD R10, R10, R15 ;  /* 0x0000000f0a0a7221 */ /* 0x000fce0000000000 */
.L_x_1:
[----:B------:R-:W-:Y:S05]  /*27d0*/  BSYNC B1 ;  /* 0x0000000000017941 */ /* 0x000fea0003800000 */
.L_x_0:
[----:B01-3--:R-:W0:Y:S01]  /*27e0*/  LDC.64 R2, c[0x0][0x3c0] ;  /* 0x0000f000ff027b82 */ /* 0x00be220000000a00 */
[----:B------:R-:W1:Y:S07]  /*27f0*/  LDCU UR5, c[0x0][0x360] ;  /* 0x00006c00ff0577ac */ /* 0x000e6e0008000800 */
[----:B--2---:R-:W2:Y:S01]  /*2800*/  LDC.64 R4, c[0x0][0x3b8] ;  /* 0x0000ee00ff047b82 */ /* 0x004ea20000000a00 */
[----:B-1----:R-:W-:-:S04]  /*2810*/  IADD3 R13, PT, PT, R13, UR5, RZ ;  /* 0x000000050d0d7c10 */ /* 0x002fc8000fffe0ff */
[----:B------:R-:W-:Y:S01]  /*2820*/  ISETP.GE.AND P0, PT, R13, UR4, PT ;  /* 0x000000040d007c0c */ /* 0x000fe2000bf06270 */
[----:B0-----:R-:W-:-:S05]  /*2830*/  IMAD.WIDE R2, R12, 0x4, R2 ;  /* 0x000000040c027825 */ /* 0x001fca00078e0202 */
[----:B------:R1:W-:Y:S01]  /*2840*/  STG.E desc[UR6][R2.64], R10 ;  /* 0x0000000a02007986 */ /* 0x0003e2000c101906 */
[----:B--2---:R-:W-:-:S05]  /*2850*/  IMAD.WIDE R4, R12, 0x4, R4 ;  /* 0x000000040c047825 */ /* 0x004fca00078e0204 */
[----:B------:R1:W-:Y:S01]  /*2860*/  STG.E desc[UR6][R4.64], R11 ;  /* 0x0000000b04007986 */ /* 0x0003e2000c101906 */
[----:B------:R-:W-:Y:S05]  /*2870*/  @!P0 BRA `(.L_x_56) ;  /* 0xffffffd800808947 */ /* 0x000fea000383ffff */
[----:B------:R-:W-:Y:S05]  /*2880*/  EXIT ;  /* 0x000000000000794d */ /* 0x000fea0003800000 */
        .weak           $__internal_0_$__cuda_sm20_rcp_rn_f32_slowpath
        .type           $__internal_0_$__cuda_sm20_rcp_rn_f32_slowpath,@function
        .size           $__internal_0_$__cuda_sm20_rcp_rn_f32_slowpath,($__internal_1_$__cuda_sm3x_div_rn_noftz_f32_slowpath - $__internal_0_$__cuda_sm20_rcp_rn_f32_slowpath)
$__internal_0_$__cuda_sm20_rcp_rn_f32_slowpath:
[----:B------:R-:W-:Y:S01]  /*2890*/  SHF.L.U32 R3, R27, 0x1, RZ ;  /* 0x000000011b037819 */ /* 0x000fe200000006ff */
[----:B------:R-:W-:Y:S03]  /*28a0*/  BSSY.RECONVERGENT B3, `(.L_x_57) ;  /* 0x0000030000037945 */ /* 0x000fe60003800200 */
[----:B------:R-:W-:-:S04]  /*28b0*/  SHF.R.U32.HI R3, RZ, 0x18, R3 ;  /* 0x00000018ff037819 */ /* 0x000fc80000011603 */
[----:B------:R-:W-:-:S13]  /*28c0*/  ISETP.NE.U32.AND P0, PT, R3, RZ, PT ;  /* 0x000000ff0300720c */ /* 0x000fda0003f05070 */
[----:B------:R-:W-:Y:S05]  /*28d0*/  @P0 BRA `(.L_x_58) ;  /* 0x0000000000280947 */ /* 0x000fea0003800000 */
[----:B------:R-:W-:-:S04]  /*28e0*/  SHF.L.U32 R2, R27, 0x1, RZ ;  /* 0x000000011b027819 */ /* 0x000fc800000006ff */
[----:B------:R-:W-:-:S13]  /*28f0*/  ISETP.NE.AND P0, PT, R2, RZ, PT ;  /* 0x000000ff0200720c */ /* 0x000fda0003f05270 */
[----:B------:R-:W-:Y:S01]  /*2900*/  @P0 FFMA R3, R27, 1.84467440737095516160e+19, RZ ;  /* 0x5f8000001b030823 */ /* 0x000fe200000000ff */
[----:B------:R-:W-:Y:S08]  /*2910*/  @!P0 MUFU.RCP R5, R27 ;  /* 0x0000001b00058308 */ /* 0x000ff00000001000 */
[----:B------:R-:W0:Y:S02]  /*2920*/  @P0 MUFU.RCP R2, R3 ;  /* 0x0000000300020308 */ /* 0x000e240000001000 */
[----:B0-----:R-:W-:-:S04]  /*2930*/  @P0 FFMA R25, R3, R2, -1 ;  /* 0xbf80000003190423 */ /* 0x001fc80000000002 */
[----:B------:R-:W-:-:S04]  /*2940*/  @P0 FADD.FTZ R25, -R25, -RZ ;  /* 0x800000ff19190221 */ /* 0x000fc80000010100 */
[----:B------:R-:W-:-:S04]  /*2950*/  @P0 FFMA R25, R2, R25, R2 ;  /* 0x0000001902190223 */ /* 0x000fc80000000002 */
[----:B------:R-:W-:Y:S01]  /*2960*/  @P0 FFMA R5, R25, 1.84467440737095516160e+19, RZ ;  /* 0x5f80000019050823 */ /* 0x000fe200000000ff */
[----:B------:R-:W-:Y:S06]  /*2970*/  BRA `(.L_x_59) ;  /* 0x0000000000887947 */ /* 0x000fec0003800000 */
.L_x_58:
[----:B------:R-:W-:-:S04]  /*2980*/  IADD3 R2, PT, PT, R3, -0xfd, RZ ;  /* 0xffffff0303027810 */ /* 0x000fc80007ffe0ff */
[----:B------:R-:W-:-:S13]  /*2990*/  ISETP.GT.U32.AND P0, PT, R2, 0x1, PT ;  /* 0x000000010200780c */ /* 0x000fda0003f04070 */
[----:B------:R-:W-:Y:S05]  /*29a0*/  @P0 BRA `(.L_x_60) ;  /* 0x0000000000780947 */ /* 0x000fea0003800000 */
[----:B------:R-:W-:Y:S01]  /*29b0*/  LOP3.LUT R35, R27, 0x7fffff, RZ, 0xc0, !PT ;  /* 0x007fffff1b237812 */ /* 0x000fe200078ec0ff */
[----:B------:R-:W-:Y:S01]  /*29c0*/  IMAD.MOV.U32 R5, RZ, RZ, 0x3 ;  /* 0x00000003ff057424 */ /* 0x000fe200078e00ff */
[----:B------:R-:W-:Y:S02]  /*29d0*/  IADD3 R3, PT, PT, R3, -0xfc, RZ ;  /* 0xffffff0403037810 */ /* 0x000fe40007ffe0ff */
[----:B------:R-:W-:Y:S02]  /*29e0*/  LOP3.LUT R35, R35, 0x3f800000, RZ, 0xfc, !PT ;  /* 0x3f80000023237812 */ /* 0x000fe400078efcff */
[----:B------:R-:W-:Y:S02]  /*29f0*/  SHF.L.U32 R5, R5, R2, RZ ;  /* 0x0000000205057219 */ /* 0x000fe400000006ff */
[----:B------:R-:W0:Y:S02]  /*2a00*/  MUFU.RCP R26, R35 ;  /* 0x00000023001a7308 */ /* 0x000e240000001000 */
[----:B0-----:R-:W-:-:S04]  /*2a10*/  FFMA R25, R35, R26, -1 ;  /* 0xbf80000023197423 */ /* 0x001fc8000000001a */
[----:B------:R-:W-:-:S04]  /*2a20*/  FADD.FTZ R25, -R25, -RZ ;  /* 0x800000ff19197221 */ /* 0x000fc80000010100 */
[CCC-:B------:R-:W-:Y:S01]  /*2a30*/  FFMA.RM R28, R26.reuse, R25.reuse, R26.reuse ;  /* 0x000000191a1c7223 */ /* 0x1c0fe2000000401a */
[----:B------:R-:W-:-:S04]  /*2a40*/  FFMA.RP R25, R26, R25, R26 ;  /* 0x000000191a197223 */ /* 0x000fc8000000801a */
[C---:B------:R-:W-:Y:S02]  /*2a50*/  LOP3.LUT R26, R28.reuse, 0x7fffff, RZ, 0xc0, !PT ;  /* 0x007fffff1c1a7812 */ /* 0x040fe400078ec0ff */
[----:B------:R-:W-:Y:S02]  /*2a60*/  FSETP.NEU.FTZ.AND P0, PT, R28, R25, PT ;  /* 0x000000191c00720b */ /* 0x000fe40003f1d000 */
[----:B------:R-:W-:Y:S02]  /*2a70*/  LOP3.LUT R26, R26, 0x800000, RZ, 0xfc, !PT ;  /* 0x008000001a1a7812 */ /* 0x000fe400078efcff */
[----:B------:R-:W-:Y:S02]  /*2a80*/  SEL R25, RZ, 0xffffffff, !P0 ;  /* 0xffffffffff197807 */ /* 0x000fe40004000000 */
[----:B------:R-:W-:Y:S02]  /*2a90*/  LOP3.LUT R5, R5, R26, RZ, 0xc0, !PT ;  /* 0x0000001a05057212 */ /* 0x000fe400078ec0ff */
[----:B------:R-:W-:-:S02]  /*2aa0*/  IADD3 R25, PT, PT, -R25, RZ, RZ ;  /* 0x000000ff19197210 */ /* 0x000fc40007ffe1ff */
[-C--:B------:R-:W-:Y:S02]  /*2ab0*/  SHF.R.U32.HI R5, RZ, R2.reuse, R5 ;  /* 0x00000002ff057219 */ /* 0x080fe40000011605 */
[--C-:B------:R-:W-:Y:S02]  /*2ac0*/  LOP3.LUT P1, RZ, R25, R2, R26.reuse, 0xf8, !PT ;  /* 0x0000000219ff7212 */ /* 0x100fe4000782f81a */
[C---:B------:R-:W-:Y:S02]  /*2ad0*/  LOP3.LUT P0, RZ, R5.reuse, 0x1, RZ, 0xc0, !PT ;  /* 0x0000000105ff7812 */ /* 0x040fe4000780c0ff */
[----:B------:R-:W-:Y:S02]  /*2ae0*/  LOP3.LUT P2, RZ, R5, 0x2, RZ, 0xc0, !PT ;  /* 0x0000000205ff7812 */ /* 0x000fe4000784c0ff */
[----:B------:R-:W-:Y:S02]  /*2af0*/  SHF.R.U32.HI R26, RZ, R3, R26 ;  /* 0x00000003ff1a7219 */ /* 0x000fe4000001161a */
[----:B------:R-:W-:-:S02]  /*2b00*/  PLOP3.LUT P0, PT, P0, P1, P2, 0xe0, 0x0 ;  /* 0x000000000000781c */ /* 0x000fc40000703c20 */
[----:B------:R-:W-:Y:S02]  /*2b10*/  LOP3.LUT P1, RZ, R27, 0x7fffff, RZ, 0xc0, !PT ;  /* 0x007fffff1bff7812 */ /* 0x000fe4000782c0ff */
[----:B------:R-:W-:-:S04]  /*2b20*/  SEL R2, RZ, 0x1, !P0 ;  /* 0x00000001ff027807 */ /* 0x000fc80004000000 */
[----:B------:R-:W-:-:S04]  /*2b30*/  IADD3 R2, PT, PT, -R2, RZ, RZ ;  /* 0x000000ff02027210 */ /* 0x000fc80007ffe1ff */
[----:B------:R-:W-:-:S13]  /*2b40*/  ISETP.GE.AND P0, PT, R2, RZ, PT ;  /* 0x000000ff0200720c */ /* 0x000fda0003f06270 */
[----:B------:R-:W-:-:S04]  /*2b50*/  @!P0 IADD3 R26, PT, PT, R26, 0x1, RZ ;  /* 0x000000011a1a8810 */ /* 0x000fc80007ffe0ff */
[----:B------:R-:W-:-:S04]  /*2b60*/  @!P1 SHF.L.U32 R26, R26, 0x1, RZ ;  /* 0x000000011a1a9819 */ /* 0x000fc800000006ff */
[----:B------:R-:W-:Y:S01]  /*2b70*/  LOP3.LUT R5, R26, 0x80000000, R27, 0xf8, !PT ;  /* 0x800000001a057812 */ /* 0x000fe200078ef81b */
[----:B------:R-:W-:Y:S06]  /*2b80*/  BRA `(.L_x_59) ;  /* 0x0000000000047947 */ /* 0x000fec0003800000 */
.L_x_60:
[----:B------:R0:W1:Y:S02]  /*2b90*/  MUFU.RCP R5, R27 ;  /* 0x0000001b00057308 */ /* 0x0000640000001000 */
.L_x_59:
[----:B------:R-:W-:Y:S05]  /*2ba0*/  BSYNC.RECONVERGENT B3 ;  /* 0x0000000000037941 */ /* 0x000fea0003800200 */
.L_x_57:
[----:B------:R-:W-:Y:S01]  /*2bb0*/  IMAD.MOV.U32 R2, RZ, RZ, R4 ;  /* 0x000000ffff027224 */ /* 0x000fe200078e0004 */
[----:B------:R-:W-:-:S04]  /*2bc0*/  MOV R3, 0x0 ;  /* 0x0000000000037802 */ /* 0x000fc80000000f00 */
[----:B01----:R-:W-:Y:S05]  /*2bd0*/  RET.REL.NODEC R2 `(K2) ;  /* 0xffffffd402087950 */ /* 0x003fea0003c3ffff */
        .weak           $__internal_1_$__cuda_sm3x_div_rn_noftz_f32_slowpath
        .type           $__internal_1_$__cuda_sm3x_div_rn_noftz_f32_slowpath,@function
        .size           $__internal_1_$__cuda_sm3x_div_rn_noftz_f32_slowpath,(.L_x_133 - $__internal_1_$__cuda_sm3x_div_rn_noftz_f32_slowpath)
$__internal_1_$__cuda_sm3x_div_rn_noftz_f32_slowpath:
[----:B------:R-:W-:Y:S01]  /*2be0*/  SHF.R.U32.HI R5, RZ, 0x17, R30 ;  /* 0x00000017ff057819 */ /* 0x000fe2000001161e */
[----:B------:R-:W-:Y:S01]  /*2bf0*/  BSSY.RECONVERGENT B2, `(.L_x_61) ;  /* 0x0000062000027945 */ /* 0x000fe20003800200 */
[----:B------:R-:W-:Y:S02]  /*2c00*/  SHF.R.U32.HI R28, RZ, 0x17, R27 ;  /* 0x00000017ff1c7819 */ /* 0x000fe4000001161b */
[----:B------:R-:W-:Y:S02]  /*2c10*/  LOP3.LUT R5, R5, 0xff, RZ, 0xc0, !PT ;  /* 0x000000ff05057812 */ /* 0x000fe400078ec0ff */
[----:B------:R-:W-:Y:S02]  /*2c20*/  LOP3.LUT R28, R28, 0xff, RZ, 0xc0, !PT ;  /* 0x000000ff1c1c7812 */ /* 0x000fe400078ec0ff */
[----:B------:R-:W-:Y:S02]  /*2c30*/  IADD3 R2, PT, PT, R5, -0x1, RZ ;  /* 0xffffffff05027810 */ /* 0x000fe40007ffe0ff */
[----:B------:R-:W-:-:S02]  /*2c40*/  IADD3 R3, PT, PT, R28, -0x1, RZ ;  /* 0xffffffff1c037810 */ /* 0x000fc40007ffe0ff */
[----:B------:R-:W-:-:S04]  /*2c50*/  ISETP.GT.U32.AND P0, PT, R2, 0xfd, PT ;  /* 0x000000fd0200780c */ /* 0x000fc80003f04070 */
[----:B------:R-:W-:-:S13]  /*2c60*/  ISETP.GT.U32.OR P0, PT, R3, 0xfd, P0 ;  /* 0x000000fd0300780c */ /* 0x000fda0000704470 */
[----:B------:R-:W-:Y:S01]  /*2c70*/  @!P0 MOV R4, RZ ;  /* 0x000000ff00048202 */ /* 0x000fe20000000f00 */
[----:B------:R-:W-:Y:S06]  /*2c80*/  @!P0 BRA `(.L_x_62) ;  /* 0x00000000005c8947 */ /* 0x000fec0003800000 */
[----:B------:R-:W-:Y:S02]  /*2c90*/  FSETP.GTU.FTZ.AND P0, PT, |R27|, +INF , PT ;  /* 0x7f8000001b00780b */ /* 0x000fe40003f1c200 */
[----:B------:R-:W-:-:S04]  /*2ca0*/  FSETP.GTU.FTZ.AND P1, PT, |R30|, +INF , PT ;  /* 0x7f8000001e00780b */ /* 0x000fc80003f3c200 */
[----:B------:R-:W-:-:S13]  /*2cb0*/  PLOP3.LUT P0, PT, P0, P1, PT, 0xf8, 0x8f ;  /* 0x00000000008f781c */ /* 0x000fda0000703f70 */
[----:B------:R-:W-:Y:S05]  /*2cc0*/  @P0 BRA `(.L_x_63) ;  /* 0x00000004004c0947 */ /* 0x000fea0003800000 */
[----:B------:R-:W-:-:S13]  /*2cd0*/  LOP3.LUT P0, RZ, R30, 0x7fffffff, R27, 0xc8, !PT ;  /* 0x7fffffff1eff7812 */ /* 0x000fda000780c81b */
[----:B------:R-:W-:Y:S05]  /*2ce0*/  @!P0 BRA `(.L_x_64) ;  /* 0x00000004003c8947 */ /* 0x000fea0003800000 */
[C---:B------:R-:W-:Y:S02]  /*2cf0*/  FSETP.NEU.FTZ.AND P2, PT, |R27|.reuse, +INF , PT ;  /* 0x7f8000001b00780b */ /* 0x040fe40003f5d200 */
[----:B------:R-:W-:Y:S02]  /*2d00*/  FSETP.NEU.FTZ.AND P1, PT, |R30|, +INF , PT ;  /* 0x7f8000001e00780b */ /* 0x000fe40003f3d200 */
[----:B------:R-:W-:-:S11]  /*2d10*/  FSETP.NEU.FTZ.AND P0, PT, |R27|, +INF , PT ;  /* 0x7f8000001b00780b */ /* 0x000fd60003f1d200 */
[----:B------:R-:W-:Y:S05]  /*2d20*/  @!P1 BRA !P2, `(.L_x_64) ;  /* 0x00000004002c9947 */ /* 0x000fea0005000000 */
[----:B------:R-:W-:-:S04]  /*2d30*/  LOP3.LUT P2, RZ, R27, 0x7fffffff, RZ, 0xc0, !PT ;  /* 0x7fffffff1bff7812 */ /* 0x000fc8000784c0ff */
[----:B------:R-:W-:-:S13]  /*2d40*/  PLOP3.LUT P1, PT, P1, P2, PT, 0x2f, 0xf2 ;  /* 0x0000000000f2781c */ /* 0x000fda0000f24577 */
[----:B------:R-:W-:Y:S05]  /*2d50*/  @P1 BRA `(.L_x_65) ;  /* 0x0000000400181947 */ /* 0x000fea0003800000 */
[----:B------:R-:W-:-:S04]  /*2d60*/  LOP3.LUT P1, RZ, R30, 0x7fffffff, RZ, 0xc0, !PT ;  /* 0x7fffffff1eff7812 */ /* 0x000fc8000782c0ff */
[----:B------:R-:W-:-:S13]  /*2d70*/  PLOP3.LUT P0, PT, P0, P1, PT, 0x2f, 0xf2 ;  /* 0x0000000000f2781c */ /* 0x000fda0000702577 */
[----:B------:R-:W-:Y:S05]  /*2d80*/  @P0 BRA `(.L_x_66) ;  /* 0x0000000400000947 */ /* 0x000fea0003800000 */
[----:B------:R-:W-:Y:S02]  /*2d90*/  ISETP.GE.AND P0, PT, R3, RZ, PT ;  /* 0x000000ff0300720c */ /* 0x000fe40003f06270 */
[----:B------:R-:W-:-:S11]  /*2da0*/  ISETP.GE.AND P1, PT, R2, RZ, PT ;  /* 0x000000ff0200720c */ /* 0x000fd60003f26270 */
[----:B------:R-:W-:Y:S01]  /*2db0*/  @P0 MOV R4, RZ ;  /* 0x000000ff00040202 */ /* 0x000fe20000000f00 */
[----:B------:R-:W-:Y:S02]  /*2dc0*/  @!P0 IMAD.MOV.U32 R4, RZ, RZ, -0x40 ;  /* 0xffffffc0ff048424 */ /* 0x000fe400078e00ff */
[----:B------:R-:W-:Y:S01]  /*2dd0*/  @!P0 FFMA R27, R27, 1.84467440737095516160e+19, RZ ;  /* 0x5f8000001b1b8823 */ /* 0x000fe200000000ff */
[----:B------:R-:W-:Y:S02]  /*2de0*/  @!P1 FFMA R30, R30, 1.84467440737095516160e+19, RZ ;  /* 0x5f8000001e1e9823 */ /* 0x000fe400000000ff */
[----:B------:R-:W-:-:S07]  /*2df0*/  @!P1 IADD3 R4, PT, PT, R4, 0x40, RZ ;  /* 0x0000004004049810 */ /* 0x000fce0007ffe0ff */
.L_x_62:
[----:B------:R-:W-:Y:S01]  /*2e00*/  LEA R35, R5, 0xc0800000, 0x17 ;  /* 0xc080000005237811 */ /* 0x000fe200078eb8ff */
[----:B------:R-:W-:Y:S01]  /*2e10*/  BSSY.RECONVERGENT B3, `(.L_x_67) ;  /* 0x0000036000037945 */ /* 0x000fe20003800200 */
[----:B------:R-:W-:Y:S02]  /*2e20*/  IADD3 R28, PT, PT, R28, -0x7f, RZ ;  /* 0xffffff811c1c7810 */ /* 0x000fe40007ffe0ff */
[----:B------:R-:W-:Y:S02]  /*2e30*/  IADD3 R35, PT, PT, -R35, R30, RZ ;  /* 0x0000001e23237210 */ /* 0x000fe40007ffe1ff */
[C---:B------:R-:W-:Y:S01]  /*2e40*/  IADD3 R5, PT, PT, R28.reuse, 0x7f, -R5 ;  /* 0x0000007f1c057810 */ /* 0x040fe20007ffe805 */
[----:B------:R-:W-:Y:S01]  /*2e50*/  IMAD R2, R28, -0x800000, R27 ;  /* 0xff8000001c027824 */ /* 0x000fe200078e021b */
[----:B------:R-:W0:Y:S01]  /*2e60*/  MUFU.RCP R30, R35 ;  /* 0x00000023001e7308 */ /* 0x000e220000001000 */
[----:B------:R-:W-:Y:S01]  /*2e70*/  FADD.FTZ R25, -R35, -RZ ;  /* 0x800000ff23197221 */ /* 0x000fe20000010100 */
[----:B------:R-:W-:-:S03]  /*2e80*/  IADD3 R5, PT, PT, R5, R4, RZ ;  /* 0x0000000405057210 */ /* 0x000fc60007ffe0ff */
[----:B0-----:R-:W-:-:S04]  /*2e90*/  FFMA R3, R30, R25, 1 ;  /* 0x3f8000001e037423 */ /* 0x001fc80000000019 */
[----:B------:R-:W-:-:S04]  /*2ea0*/  FFMA R3, R30, R3, R30 ;  /* 0x000000031e037223 */ /* 0x000fc8000000001e */
[----:B------:R-:W-:-:S04]  /*2eb0*/  FFMA R30, R2, R3, RZ ;  /* 0x00000003021e7223 */ /* 0x000fc800000000ff */
[----:B------:R-:W-:-:S04]  /*2ec0*/  FFMA R27, R25, R30, R2 ;  /* 0x0000001e191b7223 */ /* 0x000fc80000000002 */
[----:B------:R-:W-:-:S04]  /*2ed0*/  FFMA R30, R3, R27, R30 ;  /* 0x0000001b031e7223 */ /* 0x000fc8000000001e */
[----:B------:R-:W-:-:S04]  /*2ee0*/  FFMA R25, R25, R30, R2 ;  /* 0x0000001e19197223 */ /* 0x000fc80000000002 */
[----:B------:R-:W-:-:S05]  /*2ef0*/  FFMA R2, R3, R25, R30 ;  /* 0x0000001903027223 */ /* 0x000fca000000001e */
[----:B------:R-:W-:-:S04]  /*2f00*/  SHF.R.U32.HI R27, RZ, 0x17, R2 ;  /* 0x00000017ff1b7819 */ /* 0x000fc80000011602 */
[----:B------:R-:W-:-:S04]  /*2f10*/  LOP3.LUT R4, R27, 0xff, RZ, 0xc0, !PT ;  /* 0x000000ff1b047812 */ /* 0x000fc800078ec0ff */
[----:B------:R-:W-:-:S05]  /*2f20*/  IADD3 R4, PT, PT, R4, R5, RZ ;  /* 0x0000000504047210 */ /* 0x000fca0007ffe0ff */
[----:B------:R-:W-:-:S05]  /*2f30*/  VIADD R27, R4, 0xffffffff ;  /* 0xffffffff041b7836 */ /* 0x000fca0000000000 */
[----:B------:R-:W-:-:S13]  /*2f40*/  ISETP.GE.U32.AND P0, PT, R27, 0xfe, PT ;  /* 0x000000fe1b00780c */ /* 0x000fda0003f06070 */
[----:B------:R-:W-:Y:S05]  /*2f50*/  @!P0 BRA `(.L_x_68) ;  /* 0x0000000000808947 */ /* 0x000fea0003800000 */
[----:B------:R-:W-:-:S13]  /*2f60*/  ISETP.GT.AND P0, PT, R4, 0xfe, PT ;  /* 0x000000fe0400780c */ /* 0x000fda0003f04270 */
[----:B------:R-:W-:Y:S05]  /*2f70*/  @P0 BRA `(.L_x_69) ;  /* 0x00000000006c0947 */ /* 0x000fea0003800000 */
[----:B------:R-:W-:-:S13]  /*2f80*/  ISETP.GE.AND P0, PT, R4, 0x1, PT ;  /* 0x000000010400780c */ /* 0x000fda0003f06270 */
[----:B------:R-:W-:Y:S05]  /*2f90*/  @P0 BRA `(.L_x_70) ;  /* 0x0000000000740947 */ /* 0x000fea0003800000 */
[----:B------:R-:W-:Y:S02]  /*2fa0*/  ISETP.GE.AND P0, PT, R4, -0x18, PT ;  /* 0xffffffe80400780c */ /* 0x000fe40003f06270 */
[----:B------:R-:W-:-:S11]  /*2fb0*/  LOP3.LUT R2, R2, 0x80000000, RZ, 0xc0, !PT ;  /* 0x8000000002027812 */ /* 0x000fd600078ec0ff */
[----:B------:R-:W-:Y:S05]  /*2fc0*/  @!P0 BRA `(.L_x_70) ;  /* 0x0000000000688947 */ /* 0x000fea0003800000 */
[CCC-:B------:R-:W-:Y:S01]  /*2fd0*/  FFMA.RZ R5, R3.reuse, R25.reuse, R30.reuse ;  /* 0x0000001903057223 */ /* 0x1c0fe2000000c01e */
[CCC-:B------:R-:W-:Y:S01]  /*2fe0*/  FFMA.RP R27, R3.reuse, R25.reuse, R30.reuse ;  /* 0x00000019031b7223 */ /* 0x1c0fe2000000801e */
[----:B------:R-:W-:Y:S01]  /*2ff0*/  FFMA.RM R30, R3, R25, R30 ;  /* 0x00000019031e7223 */ /* 0x000fe2000000401e */
[C---:B------:R-:W-:Y:S02]  /*3000*/  IADD3 R3, PT, PT, R4.reuse, 0x20, RZ ;  /* 0x0000002004037810 */ /* 0x040fe40007ffe0ff */
[----:B------:R-:W-:Y:S02]  /*3010*/  LOP3.LUT R5, R5, 0x7fffff, RZ, 0xc0, !PT ;  /* 0x007fffff05057812 */ /* 0x000fe400078ec0ff */
[C---:B------:R-:W-:Y:S02]  /*3020*/  ISETP.NE.AND P2, PT, R4.reuse, RZ, PT ;  /* 0x000000ff0400720c */ /* 0x040fe40003f45270 */
[----:B------:R-:W-:Y:S02]  /*3030*/  LOP3.LUT R28, R5, 0x800000, RZ, 0xfc, !PT ;  /* 0x00800000051c7812 */ /* 0x000fe400078efcff */
[----:B------:R-:W-:-:S02]  /*3040*/  ISETP.NE.AND P1, PT, R4, RZ, PT ;  /* 0x000000ff0400720c */ /* 0x000fc40003f25270 */
[----:B------:R-:W-:Y:S02]  /*3050*/  IADD3 R4, PT, PT, -R4, RZ, RZ ;  /* 0x000000ff04047210 */ /* 0x000fe40007ffe1ff */
[----:B------:R-:W-:Y:S02]  /*3060*/  SHF.L.U32 R3, R28, R3, RZ ;  /* 0x000000031c037219 */ /* 0x000fe400000006ff */
[----:B------:R-:W-:Y:S02]  /*3070*/  FSETP.NEU.FTZ.AND P0, PT, R27, R30, PT ;  /* 0x0000001e1b00720b */ /* 0x000fe40003f1d000 */
[----:B------:R-:W-:Y:S02]  /*3080*/  SEL R5, R4, RZ, P2 ;  /* 0x000000ff04057207 */ /* 0x000fe40001000000 */
[----:B------:R-:W-:Y:S02]  /*3090*/  ISETP.NE.AND P1, PT, R3, RZ, P1 ;  /* 0x000000ff0300720c */ /* 0x000fe40000f25270 */
[----:B------:R-:W-:-:S02]  /*30a0*/  SHF.R.U32.HI R28, RZ, R5, R28 ;  /* 0x00000005ff1c7219 */ /* 0x000fc4000001161c */
[----:B------:R-:W-:Y:S02]  /*30b0*/  PLOP3.LUT P0, PT, P0, P1, PT, 0xf8, 0x8f ;  /* 0x00000000008f781c */ /* 0x000fe40000703f70 */
[----:B------:R-:W-:Y:S02]  /*30c0*/  SHF.R.U32.HI R4, RZ, 0x1, R28 ;  /* 0x00000001ff047819 */ /* 0x000fe4000001161c */
[----:B------:R-:W-:-:S04]  /*30d0*/  SEL R3, RZ, 0x1, !P0 ;  /* 0x00000001ff037807 */ /* 0x000fc80004000000 */
[----:B------:R-:W-:-:S04]  /*30e0*/  LOP3.LUT R3, R3, 0x1, R4, 0xf8, !PT ;  /* 0x0000000103037812 */ /* 0x000fc800078ef804 */
[----:B------:R-:W-:-:S04]  /*30f0*/  LOP3.LUT R3, R3, R28, RZ, 0xc0, !PT ;  /* 0x0000001c03037212 */ /* 0x000fc800078ec0ff */
[----:B------:R-:W-:-:S04]  /*3100*/  IADD3 R3, PT, PT, R4, R3, RZ ;  /* 0x0000000304037210 */ /* 0x000fc80007ffe0ff */
[----:B------:R-:W-:Y:S01]  /*3110*/  LOP3.LUT R2, R3, R2, RZ, 0xfc, !PT ;  /* 0x0000000203027212 */ /* 0x000fe200078efcff */
[----:B------:R-:W-:Y:S06]  /*3120*/  BRA `(.L_x_70) ;  /* 0x0000000000107947 */ /* 0x000fec0003800000 */
.L_x_69:
[----:B------:R-:W-:-:S04]  /*3130*/  LOP3.LUT R2, R2, 0x80000000, RZ, 0xc0, !PT ;  /* 0x8000000002027812 */ /* 0x000fc800078ec0ff */
[----:B------:R-:W-:Y:S01]  /*3140*/  LOP3.LUT R2, R2, 0x7f800000, RZ, 0xfc, !PT ;  /* 0x7f80000002027812 */ /* 0x000fe200078efcff */
[----:B------:R-:W-:Y:S06]  /*3150*/  BRA `(.L_x_70) ;  /* 0x0000000000047947 */ /* 0x000fec0003800000 */
.L_x_68:
[----:B------:R-:W-:-:S07]  /*3160*/  LEA R2, R5, R2, 0x17 ;  /* 0x0000000205027211 */ /* 0x000fce00078eb8ff */
.L_x_70:
[----:B------:R-:W-:Y:S05]  /*3170*/  BSYNC.RECONVERGENT B3 ;  /* 0x0000000000037941 */ /* 0x000fea0003800200 */
.L_x_67:
[----:B------:R-:W-:Y:S05]  /*3180*/  BRA `(.L_x_71) ;  /* 0x0000000000207947 */ /* 0x000fea0003800000 */
.L_x_66:
[----:B------:R-:W-:-:S04]  /*3190*/  LOP3.LUT R27, R30, 0x80000000, R27, 0x48, !PT ;  /* 0x800000001e1b7812 */ /* 0x000fc800078e481b */
[----:B------:R-:W-:Y:S01]  /*31a0*/  LOP3.LUT R2, R27, 0x7f800000, RZ, 0xfc, !PT ;  /* 0x7f8000001b027812 */ /* 0x000fe200078efcff */
[----:B------:R-:W-:Y:S06]  /*31b0*/  BRA `(.L_x_71) ;  /* 0x0000000000147947 */ /* 0x000fec0003800000 */
.L_x_65:
[----:B------:R-:W-:Y:S01]  /*31c0*/  LOP3.LUT R2, R30, 0x80000000, R27, 0x48, !PT ;  /* 0x800000001e027812 */ /* 0x000fe200078e481b */
[----:B------:R-:W-:Y:S06]  /*31d0*/  BRA `(.L_x_71) ;  /* 0x00000000000c7947 */ /* 0x000fec0003800000 */
.L_x_64:
[----:B------:R-:W0:Y:S01]  /*31e0*/  MUFU.RSQ R2, -QNAN ;  /* 0xffc0000000027908 */ /* 0x000e220000001400 */
[----:B------:R-:W-:Y:S05]  /*31f0*/  BRA `(.L_x_71) ;  /* 0x0000000000047947 */ /* 0x000fea0003800000 */
.L_x_63:
[----:B------:R-:W-:-:S07]  /*3200*/  FADD.FTZ R2, R27, R30 ;  /* 0x0000001e1b027221 */ /* 0x000fce0000010000 */
.L_x_71:
[----:B------:R-:W-:Y:S05]  /*3210*/  BSYNC.RECONVERGENT B2 ;  /* 0x0000000000027941 */ /* 0x000fea0003800200 */
.L_x_61:
[----:B------:R-:W-:-:S04]  /*3220*/  HFMA2 R27, -RZ, RZ, 0, 0 ;  /* 0x00000000ff1b7431 */ /* 0x000fc800000001ff */
[----:B0-----:R-:W-:Y:S05]  /*3230*/  RET.REL.NODEC R26 `(K2) ;  /* 0xffffffcc1a707950 */ /* 0x001fea0003c3ffff */
.L_x_72:
[----:B------:R-:W-:-:S00]  /*3240*/  BRA `(.L_x_72) ;  /* 0xfffffffc00fc7947 */ /* 0x000fc0000383ffff */
[----:B------:R-:W-:-:S00]  /*3250*/  NOP ;  /* 0x0000000000007918 */ /* 0x000fc00000000000 */
        /* <DEDUP_REMOVED lines=10> */
.L_x_133:


//--------------------- .text.K1                  --------------------------
	.section	.text.K1,"ax",@progbits
	.align	128
        .global         K1
        .type           K1,@function
        .size           K1,(.L_x_134 - K1)
        .other          K1,@"STO_CUDA_ENTRY STV_DEFAULT"
K1:
.text.K1:
        /* <DEDUP_REMOVED lines=13> */
[----:B------:R-:W-:Y:S02]  /*00d0*/  IMAD.HI.U32 R3, R3, R5, R2 ;  /* 0x0000000503037227 */ /* 0x000fe400078e0002 */
[----:B------:R-:W2:Y:S04]  /*00e0*/  LDC R2, c[0x0][0x3c8] ;  /* 0x0000f200ff027b82 */ /* 0x000ea80000000800 */
[----:B-1----:R-:W-:-:S05]  /*00f0*/  IMAD.HI.U32 R3, R3, R4, RZ ;  /* 0x0000000403037227 */ /* 0x002fca00078e00ff */
[----:B------:R-:W-:-:S05]  /*0100*/  IADD3 R5, PT, PT, -R3, RZ, RZ ;  /* 0x000000ff03057210 */ /* 0x000fca0007ffe1ff */
[----:B------:R-:W-:-:S05]  /*0110*/  IMAD R0, R5, UR6, R4 ;  /* 0x0000000605007c24 */ /* 0x000fca000f8e0204 */
[----:B------:R-:W-:-:S13]  /*0120*/  ISETP.GE.U32.AND P1, PT, R0, UR6, PT ;  /* 0x0000000600007c0c */ /* 0x000fda000bf26070 */
[----:B------:R-:W-:Y:S02]  /*0130*/  @P1 IADD3 R0, PT, PT, R0, -UR6, RZ ;  /* 0x8000000600001c10 */ /* 0x000fe4000fffe0ff */
[----:B------:R-:W-:Y:S02]  /*0140*/  @P1 IADD3 R3, PT, PT, R3, 0x1, RZ ;  /* 0x0000000103031810 */ /* 0x000fe40007ffe0ff */
[----:B------:R-:W-:Y:S02]  /*0150*/  ISETP.GE.U32.AND P0, PT, R0, UR6, PT ;  /* 0x0000000600007c0c */ /* 0x000fe4000bf06070 */
[----:B------:R-:W-:-:S11]  /*0160*/  ISETP.NE.U32.AND P1, PT, RZ, UR6, PT ;  /* 0x00000006ff007c0c */ /* 0x000fd6000bf25070 */
[----:B------:R-:W-:-:S04]  /*0170*/  @P0 IADD3 R3, PT, PT, R3, 0x1, RZ ;  /* 0x0000000103030810 */ /* 0x000fc80007ffe0ff */
[----:B------:R-:W-:-:S05]  /*0180*/  SEL R11, R6, R3, !P1 ;  /* 0x00000003060b7207 */ /* 0x000fca0004800000 */
[----:B--2---:R-:W-:-:S05]  /*0190*/  IMAD R11, R2, UR4, R11 ;  /* 0x00000004020b7c24 */ /* 0x004fca000f8e020b */
[----:B---3--:R-:W-:-:S13]  /*01a0*/  ISETP.GE.AND P2, PT, R11, UR5, PT ;  /* 0x000000050b007c0c */ /* 0x008fda000bf46270 */
[----:B------:R-:W-:Y:S05]  /*01b0*/  @P2 EXIT ;  /* 0x000000000000294d */ /* 0x000fea0003800000 */
[----:B------:R-:W0:Y:S01]  /*01c0*/  LDCU UR4, c[0x0][0x3c0] ;  /* 0x00007800ff0477ac */ /* 0x000e220008000800 */
[----:B------:R-:W-:Y:S01]  /*01d0*/  VIADD R3, R0, -UR6 ;  /* 0x8000000600037c36 */ /* 0x000fe20008000000 */
[----:B------:R-:W0:Y:S04]  /*01e0*/  LDCU UR5, c[0x0][0x3bc] ;  /* 0x00007780ff0577ac */ /* 0x000e280008000800 */
[----:B------:R-:W-:Y:S01]  /*01f0*/  @P1 SEL R6, R3, R0, P0 ;  /* 0x0000000003061207 */ /* 0x000fe20000000000 */
[----:B0-----:R-:W-:-:S06]  /*0200*/  UIMAD UR4, UR4, UR5, URZ ;  /* 0x00000005040472a4 */ /* 0x001fcc000f8e02ff */
[----:B------:R-:W-:-:S13]  /*0210*/  ISETP.GE.AND P0, PT, R6, UR4, PT ;  /* 0x0000000406007c0c */ /* 0x000fda000bf06270 */
[----:B------:R-:W-:Y:S05]  /*0220*/  @P0 EXIT ;  /* 0x000000000000094d */ /* 0x000fea0003800000 */
[----:B------:R-:W0:Y:S01]  /*0230*/  LDC.64 R2, c[0x0][0x3a0] ;  /* 0x0000e800ff027b82 */ /* 0x000e220000000a00 */
[----:B------:R-:W1:Y:S01]  /*0240*/  LDCU.64 UR6, c[0x0][0x358] ;  /* 0x00006b00ff0677ac */ /* 0x000e620008000a00 */
[----:B0-----:R-:W-:-:S05]  /*0250*/  IMAD.WIDE R2, R11, 0x4, R2 ;  /* 0x000000040b027825 */ /* 0x001fca00078e0202 */
[----:B-1----:R-:W2:Y:S04]  /*0260*/  LDG.E.CONSTANT R9, desc[UR6][R2.64] ;  /* 0x0000000602097981 */ /* 0x002ea8000c1e9900 */
[----:B------:R-:W2:Y:S02]  /*0270*/  LDG.E.CONSTANT R8, desc[UR6][R2.64+0x4] ;  /* 0x0000040602087981 */ /* 0x000ea4000c1e9900 */
[----:B--2---:R-:W-:-:S04]  /*0280*/  IADD3 R7, PT, PT, -R9, R8, RZ ;  /* 0x0000000809077210 */ /* 0x004fc80007ffe1ff */
[----:B------:R-:W-:-:S07]  /*0290*/  LOP3.LUT R5, R7, 0x7, RZ, 0xc0, !PT ;  /* 0x0000000707057812 */ /* 0x000fce00078ec0ff */
.L_x_112:
[----:B------:R-:W-:Y:S01]  /*02a0*/  ISETP.GE.AND P0, PT, R9, R8, PT ;  /* 0x000000080900720c */ /* 0x000fe20003f06270 */
[----:B------:R-:W-:Y:S01]  /*02b0*/  BSSY.RECONVERGENT B0, `(.L_x_73) ;  /* 0x00001a3000007945 */ /* 0x000fe20003800200 */
[----:B------:R-:W-:Y:S02]  /*02c0*/  LEA R4, R11, R6, 0x3 ;  /* 0x000000060b047211 */ /* 0x000fe400078e18ff */
[----:B0-----:R-:W-:-:S09]  /*02d0*/  MOV R30, RZ ;  /* 0x000000ff001e7202 */ /* 0x001fd20000000f00 */
[----:B------:R-:W-:Y:S05]  /*02e0*/  @P0 BRA `(.L_x_74) ;  /* 0x00000018007c0947 */ /* 0x000fea0003800000 */
[----:B------:R-:W0:Y:S01]  /*02f0*/  LDC.64 R24, c[0x0][0x388] ;  /* 0x0000e200ff187b82 */ /* 0x000e220000000a00 */
[----:B------:R-:W-:Y:S01]  /*0300*/  IADD3 R0, PT, PT, R9, -R8, RZ ;  /* 0x8000000809007210 */ /* 0x000fe20007ffe0ff */
[----:B------:R-:W-:Y:S01]  /*0310*/  BSSY.RECONVERGENT B3, `(.L_x_75) ;  /* 0x00000cc000037945 */ /* 0x000fe20003800200 */
[----:B------:R-:W-:Y:S01]  /*0320*/  HFMA2 R30, -RZ, RZ, 0, 0 ;  /* 0x00000000ff1e7431 */ /* 0x000fe200000001ff */
[----:B------:R-:W-:Y:S02]  /*0330*/  MOV R3, R9 ;  /* 0x0000000900037202 */ /* 0x000fe40000000f00 */
[----:B------:R-:W-:Y:S01]  /*0340*/  ISETP.GT.U32.AND P0, PT, R0, -0x8, PT ;  /* 0xfffffff80000780c */ /* 0x000fe20003f04070 */
[----:B0-----:R-:W-:-:S12]  /*0350*/  IMAD.WIDE R24, R4, 0x4, R24 ;  /* 0x0000000404187825 */ /* 0x001fd800078e0218 */
[----:B------:R-:W-:Y:S05]  /*0360*/  @P0 BRA `(.L_x_76) ;  /* 0x0000000c00180947 */ /* 0x000fea0003800000 */
[----:B------:R-:W0:Y:S01]  /*0370*/  LDC.64 R22, c[0x0][0x380] ;  /* 0x0000e000ff167b82 */ /* 0x000e220000000a00 */
[----:B------:R-:W-:Y:S01]  /*0380*/  LOP3.LUT R2, R7, 0xfffffff8, RZ, 0xc0, !PT ;  /* 0xfffffff807027812 */ /* 0x000fe200078ec0ff */
[----:B------:R-:W-:Y:S01]  /*0390*/  IMAD.MOV.U32 R3, RZ, RZ, R9 ;  /* 0x000000ffff037224 */ /* 0x000fe200078e0009 */
[----:B------:R-:W-:Y:S02]  /*03a0*/  MOV R30, RZ ;  /* 0x000000ff001e7202 */ /* 0x000fe40000000f00 */
[----:B------:R-:W-:-:S03]  /*03b0*/  IADD3 R2, PT, PT, -R2, RZ, RZ ;  /* 0x000000ff02027210 */ /* 0x000fc60007ffe1ff */
[----:B------:R-:W1:Y:S08]  /*03c0*/  LDC.64 R20, c[0x0][0x390] ;  /* 0x0000e400ff147b82 */ /* 0x000e700000000a00 */
[----:B------:R-:W2:Y:S02]  /*03d0*/  LDC.64 R18, c[0x0][0x3a8] ;  /* 0x0000ea00ff127b82 */ /* 0x000ea40000000a00 */
.L_x_93:
[C---:B--2---:R-:W-:Y:S01]  /*03e0*/  IMAD.WIDE R16, R3.reuse, 0x4, R18 ;  /* 0x0000000403107825 */ /* 0x044fe200078e0212 */
[----:B------:R-:W2:Y:S01]  /*03f0*/  LDG.E R28, desc[UR6][R24.64] ;  /* 0x00000006181c7981 */ /* 0x000ea2000c1e1900 */
[----:B------:R-:W3:Y:S03]  /*0400*/  LDC.64 R14, c[0x0][0x3b0] ;  /* 0x0000ec00ff0e7b82 */ /* 0x000ee60000000a00 */
[----:B------:R-:W4:Y:S01]  /*0410*/  LDG.E.CONSTANT R13, desc[UR6][R16.64] ;  /* 0x00000006100d7981 */ /* 0x000f22000c1e9900 */
[----:B---3--:R-:W-:-:S05]  /*0420*/  IMAD.WIDE R14, R3, 0x4, R14 ;  /* 0x00000004030e7825 */ /* 0x008fca00078e020e */
[----:B------:R-:W3:Y:S01]  /*0430*/  LDG.E.CONSTANT R33, desc[UR6][R14.64] ;  /* 0x000000060e217981 */ /* 0x000ee2000c1e9900 */
[----:B----4-:R-:W-:-:S05]  /*0440*/  LEA R13, R13, R6, 0x3 ;  /* 0x000000060d0d7211 */ /* 0x010fca00078e18ff */
[----:B0-----:R-:W-:-:S05]  /*0450*/  IMAD.WIDE R12, R13, 0x4, R22 ;  /* 0x000000040d0c7825 */ /* 0x001fca00078e0216 */
[----:B------:R-:W4:Y:S01]  /*0460*/  LDG.E R0, desc[UR6][R12.64] ;  /* 0x000000060c007981 */ /* 0x000f22000c1e1900 */
[----:B--2---:R-:W0:Y:S01]  /*0470*/  MUFU.RCP R27, R28 ;  /* 0x0000001c001b7308 */ /* 0x004e220000001000 */
[----:B------:R-:W-:Y:S01]  /*0480*/  BSSY.RECONVERGENT B4, `(.L_x_77) ;  /* 0x000000c000047945 */ /* 0x000fe20003800200 */
[----:B0-----:R-:W-:-:S04]  /*0490*/  FFMA R10, -R28, R27, 1 ;  /* 0x3f8000001c0a7423 */ /* 0x001fc8000000011b */
[----:B------:R-:W-:Y:S01]  /*04a0*/  FFMA R27, R27, R10, R27 ;  /* 0x0000000a1b1b7223 */ /* 0x000fe2000000001b */
[----:B---3--:R-:W-:Y:S01]  /*04b0*/  LEA R33, R33, R6, 0x3 ;  /* 0x0000000621217211 */ /* 0x008fe200078e18ff */
[----:B----4-:R-:W0:Y:S02]  /*04c0*/  FCHK P0, R0, R28 ;  /* 0x0000001c00007302 */ /* 0x010e240000000000 */
[----:B------:R-:W-:-:S04]  /*04d0*/  FFMA R10, R0, R27, RZ ;  /* 0x0000001b000a7223 */ /* 0x000fc800000000ff */
[----:B------:R-:W-:-:S04]  /*04e0*/  FFMA R29, -R28, R10, R0 ;  /* 0x0000000a1c1d7223 */ /* 0x000fc80000000100 */
[----:B------:R-:W-:Y:S01]  /*04f0*/  FFMA R29, R27, R29, R10 ;  /* 0x0000001d1b1d7223 */ /* 0x000fe2000000000a */
[----:B0-----:R-:W-:Y:S06]  /*0500*/  @!P0 BRA `(.L_x_78) ;  /* 0x00000000000c8947 */ /* 0x001fec0003800000 */
[----:B------:R-:W-:-:S07]  /*0510*/  MOV R10, 0x530 ;  /* 0x00000530000a7802 */ /* 0x000fce0000000f00 */
[----:B-1----:R-:W-:Y:S05]  /*0520*/  CALL.REL.NOINC `($__internal_2_$__cuda_sm3x_div_rn_noftz_f32_slowpath) ;  /* 0x0000001800107944 */ /* 0x002fea0003c00000 */
[----:B------:R-:W-:-:S07]  /*0530*/  MOV R29, R0 ;  /* 0x00000000001d7202 */ /* 0x000fce0000000f00 */
.L_x_78:
[----:B------:R-:W-:Y:S05]  /*0540*/  BSYNC.RECONVERGENT B4 ;  /* 0x0000000000047941 */ /* 0x000fea0003800200 */
.L_x_77:
[----:B------:R-:W2:Y:S04]  /*0550*/  LDG.E.CONSTANT R13, desc[UR6][R16.64+0x4] ;  /* 0x00000406100d7981 */ /* 0x000ea8000c1e9900 */
[----:B------:R-:W3:Y:S01]  /*0560*/  LDG.E R28, desc[UR6][R24.64] ;  /* 0x00000006181c7981 */ /* 0x000ee2000c1e1900 */
[----:B-1----:R-:W-:-:S03]  /*0570*/  IMAD.WIDE R26, R33, 0x4, R20 ;  /* 0x00000004211a7825 */ /* 0x002fc600078e0214 */
[----:B------:R-:W4:Y:S04]  /*0580*/  LDG.E.CONSTANT R33, desc[UR6][R14.64+0x4] ;  /* 0x000004060e217981 */ /* 0x000f28000c1e9900 */
[----:B------:R-:W5:Y:S01]  /*0590*/  LDG.E R27, desc[UR6][R26.64] ;  /* 0x000000061a1b7981 */ /* 0x000f62000c1e1900 */
[----:B--2---:R-:W-:-:S05]  /*05a0*/  LEA R13, R13, R6, 0x3 ;  /* 0x000000060d0d7211 */ /* 0x004fca00078e18ff */
[----:B------:R-:W-:-:S05]  /*05b0*/  IMAD.WIDE R12, R13, 0x4, R22 ;  /* 0x000000040d0c7825 */ /* 0x000fca00078e0216 */
[----:B------:R-:W2:Y:S01]  /*05c0*/  LDG.E R0, desc[UR6][R12.64] ;  /* 0x000000060c007981 */ /* 0x000ea2000c1e1900 */
[----:B---3--:R-:W0:Y:S01]  /*05d0*/  MUFU.RCP R31, R28 ;  /* 0x0000001c001f7308 */ /* 0x008e220000001000 */
[----:B------:R-:W-:Y:S01]  /*05e0*/  BSSY.RECONVERGENT B4, `(.L_x_79) ;  /* 0x000000d000047945 */ /* 0x000fe20003800200 */
[----:B-----5:R-:W-:Y:S01]  /*05f0*/  FFMA R30, R27, R29, R30 ;  /* 0x0000001d1b1e7223 */ /* 0x020fe2000000001e */
[----:B0-----:R-:W-:-:S04]  /*0600*/  FFMA R10, -R28, R31, 1 ;  /* 0x3f8000001c0a7423 */ /* 0x001fc8000000011f */
[----:B------:R-:W-:Y:S01]  /*0610*/  FFMA R31, R31, R10, R31 ;  /* 0x0000000a1f1f7223 */ /* 0x000fe2000000001f */
[----:B----4-:R-:W-:Y:S01]  /*0620*/  LEA R33, R33, R6, 0x3 ;  /* 0x0000000621217211 */ /* 0x010fe200078e18ff */
[----:B--2---:R-:W0:Y:S02]  /*0630*/  FCHK P0, R0, R28 ;  /* 0x0000001c00007302 */ /* 0x004e240000000000 */
[----:B------:R-:W-:-:S04]  /*0640*/  FFMA R10, R0, R31, RZ ;  /* 0x0000001f000a7223 */ /* 0x000fc800000000ff */
[----:B------:R-:W-:-:S04]  /*0650*/  FFMA R32, -R28, R10, R0 ;  /* 0x0000000a1c207223 */ /* 0x000fc80000000100 */
[----:B------:R-:W-:Y:S01]  /*0660*/  FFMA R29, R31, R32, R10 ;  /* 0x000000201f1d7223 */ /* 0x000fe2000000000a */
[----:B0-----:R-:W-:Y:S06]  /*0670*/  @!P0 BRA `(.L_x_80) ;  /* 0x00000000000c8947 */ /* 0x001fec0003800000 */
[----:B------:R-:W-:-:S07]  /*0680*/  MOV R10, 0x6a0 ;  /* 0x000006a0000a7802 */ /* 0x000fce0000000f00 */
[----:B------:R-:W-:Y:S05]  /*0690*/  CALL.REL.NOINC `($__internal_2_$__cuda_sm3x_div_rn_noftz_f32_slowpath) ;  /* 0x0000001400b47944 */ /* 0x000fea0003c00000 */
[----:B------:R-:W-:-:S07]  /*06a0*/  MOV R29, R0 ;  /* 0x00000000001d7202 */ /* 0x000fce0000000f00 */
.L_x_80:
[----:B------:R-:W-:Y:S05]  /*06b0*/  BSYNC.RECONVERGENT B4 ;  /* 0x0000000000047941 */ /* 0x000fea0003800200 */
.L_x_79:
[----:B------:R-:W2:Y:S04]  /*06c0*/  LDG.E.CONSTANT R13, desc[UR6][R16.64+0x8] ;  /* 0x00000806100d7981 */ /* 0x000ea8000c1e9900 */
[----:B------:R-:W3:Y:S01]  /*06d0*/  LDG.E R28, desc[UR6][R24.64] ;  /* 0x00000006181c7981 */ /* 0x000ee2000c1e1900 */
[----:B------:R-:W-:-:S03]  /*06e0*/  IMAD.WIDE R26, R33, 0x4, R20 ;  /* 0x00000004211a7825 */ /* 0x000fc600078e0214 */
[----:B------:R-:W4:Y:S04]  /*06f0*/  LDG.E.CONSTANT R33, desc[UR6][R14.64+0x8] ;  /* 0x000008060e217981 */ /* 0x000f28000c1e9900 */
[----:B------:R-:W5:Y:S01]  /*0700*/  LDG.E R27, desc[UR6][R26.64] ;  /* 0x000000061a1b7981 */ /* 0x000f62000c1e1900 */
[----:B--2---:R-:W-:-:S04]  /*0710*/  IMAD R13, R13, 0x8, R6 ;  /* 0x000000080d0d7824 */ /* 0x004fc800078e0206 */
        /* <DEDUP_REMOVED lines=16> */
.L_x_82:
[----:B------:R-:W-:Y:S05]  /*0820*/  BSYNC.RECONVERGENT B4 ;  /* 0x0000000000047941 */ /* 0x000fea0003800200 */
.L_x_81:
[----:B------:R-:W2:Y:S04]  /*0830*/  LDG.E.CONSTANT R13, desc[UR6][R16.64+0xc] ;  /* 0x00000c06100d7981 */ /* 0x000ea8000c1e9900 */
[----:B------:R-:W3:Y:S01]  /*0840*/  LDG.E R28, desc[UR6][R24.64] ;  /* 0x00000006181c7981 */ /* 0x000ee2000c1e1900 */
[----:B------:R-:W-:-:S03]  /*0850*/  IMAD.WIDE R26, R33, 0x4, R20 ;  /* 0x00000004211a7825 */ /* 0x000fc600078e0214 */
        /* <DEDUP_REMOVED lines=19> */
.L_x_84:
[----:B------:R-:W-:Y:S05]  /*0990*/  BSYNC.RECONVERGENT B4 ;  /* 0x0000000000047941 */ /* 0x000fea0003800200 */
.L_x_83:
        /* <DEDUP_REMOVED lines=21> */
[----:B------:R-:W-:-:S07]  /*0af0*/  IMAD.MOV.U32 R29, RZ, RZ, R0 ;  /* 0x000000ffff1d7224 */ /* 0x000fce00078e0000 */
.L_x_86:
[----:B------:R-:W-:Y:S05]  /*0b00*/  BSYNC.RECONVERGENT B4 ;  /* 0x0000000000047941 */ /* 0x000fea0003800200 */
.L_x_85:
        /* <DEDUP_REMOVED lines=22> */
.L_x_88:
[----:B------:R-:W-:Y:S05]  /*0c70*/  BSYNC.RECONVERGENT B4 ;  /* 0x0000000000047941 */ /* 0x000fea0003800200 */
.L_x_87:
        /* <DEDUP_REMOVED lines=22> */
.L_x_90:
[----:B------:R-:W-:Y:S05]  /*0de0*/  BSYNC.RECONVERGENT B4 ;  /* 0x0000000000047941 */ /* 0x000fea0003800200 */
.L_x_89:
        /* <DEDUP_REMOVED lines=10> */
[----:B0-----:R-:W-:-:S04]  /*0e90*/  FFMA R10, -R28, R31, 1 ;  /* 0x3f8000001c0a7423 */ /* 0x001fc8000000011f */
[----:B------:R-:W-:Y:S01]  /*0ea0*/  FFMA R31, R31, R10, R31 ;  /* 0x0000000a1f1f7223 */ /* 0x000fe2000000001f */
[----:B-----5:R-:W-:Y:S01]  /*0eb0*/  FFMA R30, R27, R29, R30 ;  /* 0x0000001d1b1e7223 */ /* 0x020fe2000000001e */
[----:B----4-:R-:W-:Y:S01]  /*0ec0*/  IMAD R17, R15, 0x8, R6 ;  /* 0x000000080f117824 */ /* 0x010fe200078e0206 */
[----:B--2---:R-:W0:Y:S01]  /*0ed0*/  FCHK P0, R0, R28 ;  /* 0x0000001c00007302 */ /* 0x004e220000000000 */
[----:B------:R-:W-:-:S04]  /*0ee0*/  FFMA R10, R0, R31, RZ ;  /* 0x0000001f000a7223 */ /* 0x000fc800000000ff */
[----:B------:R-:W-:-:S04]  /*0ef0*/  FFMA R16, -R28, R10, R0 ;  /* 0x0000000a1c107223 */ /* 0x000fc80000000100 */
[----:B------:R-:W-:Y:S01]  /*0f00*/  FFMA R31, R31, R16, R10 ;  /* 0x000000101f1f7223 */ /* 0x000fe2000000000a */
[----:B0-----:R-:W-:Y:S06]  /*0f10*/  @!P0 BRA `(.L_x_92) ;  /* 0x00000000000c8947 */ /* 0x001fec0003800000 */
[----:B------:R-:W-:-:S07]  /*0f20*/  MOV R10, 0xf40 ;  /* 0x00000f40000a7802 */ /* 0x000fce0000000f00 */
[----:B------:R-:W-:Y:S05]  /*0f30*/  CALL.REL.NOINC `($__internal_2_$__cuda_sm3x_div_rn_noftz_f32_slowpath) ;  /* 0x0000000c008c7944 */ /* 0x000fea0003c00000 */
[----:B------:R-:W-:-:S07]  /*0f40*/  MOV R31, R0 ;  /* 0x00000000001f7202 */ /* 0x000fce0000000f00 */
.L_x_92:
[----:B------:R-:W-:Y:S05]  /*0f50*/  BSYNC.RECONVERGENT B4 ;  /* 0x0000000000047941 */ /* 0x000fea0003800200 */
.L_x_91:
[----:B------:R-:W-:-:S06]  /*0f60*/  IMAD.WIDE R12, R17, 0x4, R20 ;  /* 0x00000004110c7825 */ /* 0x000fcc00078e0214 */
[----:B------:R-:W2:Y:S01]  /*0f70*/  LDG.E R13, desc[UR6][R12.64] ;  /* 0x000000060c0d7981 */ /* 0x000ea2000c1e1900 */
[----:B------:R-:W-:Y:S02]  /*0f80*/  IADD3 R2, PT, PT, R2, 0x8, RZ ;  /* 0x0000000802027810 */ /* 0x000fe40007ffe0ff */
[----:B------:R-:W-:Y:S02]  /*0f90*/  IADD3 R3, PT, PT, R3, 0x8, RZ ;  /* 0x0000000803037810 */ /* 0x000fe40007ffe0ff */
[----:B------:R-:W-:Y:S01]  /*0fa0*/  ISETP.NE.AND P0, PT, R2, RZ, PT ;  /* 0x000000ff0200720c */ /* 0x000fe20003f05270 */
[----:B--2---:R-:W-:-:S12]  /*0fb0*/  FFMA R30, R13, R31, R30 ;  /* 0x0000001f0d1e7223 */ /* 0x004fd8000000001e */
[----:B------:R-:W-:Y:S05]  /*0fc0*/  @P0 BRA `(.L_x_93) ;  /* 0xfffffff400040947 */ /* 0x000fea000383ffff */
.L_x_76:
[----:B------:R-:W-:Y:S05]  /*0fd0*/  BSYNC.RECONVERGENT B3 ;  /* 0x0000000000037941 */ /* 0x000fea0003800200 */
.L_x_75:
[----:B------:R-:W-:-:S13]  /*0fe0*/  ISETP.NE.AND P0, PT, R5, RZ, PT ;  /* 0x000000ff0500720c */ /* 0x000fda0003f05270 */
[----:B------:R-:W-:Y:S05]  /*0ff0*/  @!P0 BRA `(.L_x_74) ;  /* 0x0000000c00388947 */ /* 0x000fea0003800000 */
[----:B------:R-:W-:Y:S01]  /*1000*/  IADD3 R0, PT, PT, R5, -0x1, RZ ;  /* 0xffffffff05007810 */ /* 0x000fe20007ffe0ff */
[----:B------:R-:W-:Y:S03]  /*1010*/  BSSY.RECONVERGENT B3, `(.L_x_94) ;  /* 0x000006d000037945 */ /* 0x000fe60003800200 */
[----:B------:R-:W-:-:S13]  /*1020*/  ISETP.GE.U32.AND P0, PT, R0, 0x3, PT ;  /* 0x000000030000780c */ /* 0x000fda0003f06070 */
[----:B------:R-:W-:Y:S05]  /*1030*/  @!P0 BRA `(.L_x_95) ;  /* 0x0000000400a88947 */ /* 0x000fea0003800000 */
[----:B------:R-:W0:Y:S01]  /*1040*/  LDC.64 R16, c[0x0][0x3a8] ;  /* 0x0000ea00ff107b82 */ /* 0x000e220000000a00 */
[----:B------:R-:W2:Y:S07]  /*1050*/  LDG.E R23, desc[UR6][R24.64] ;  /* 0x0000000618177981 */ /* 0x000eae000c1e1900 */
[----:B------:R-:W1:Y:S08]  /*1060*/  LDC.64 R12, c[0x0][0x380] ;  /* 0x0000e000ff0c7b82 */ /* 0x000e700000000a00 */
[----:B------:R-:W3:Y:S01]  /*1070*/  LDC.64 R18, c[0x0][0x3b0] ;  /* 0x0000ec00ff127b82 */ /* 0x000ee20000000a00 */
[----:B0-----:R-:W-:-:S05]  /*1080*/  IMAD.WIDE R16, R3, 0x4, R16 ;  /* 0x0000000403107825 */ /* 0x001fca00078e0210 */
[----:B------:R-:W4:Y:S01]  /*1090*/  LDG.E.CONSTANT R15, desc[UR6][R16.64] ;  /* 0x00000006100f7981 */ /* 0x000f22000c1e9900 */
[----:B---3--:R-:W-:Y:S01]  /*10a0*/  IMAD.WIDE R18, R3, 0x4, R18 ;  /* 0x0000000403127825 */ /* 0x008fe200078e0212 */
[----:B----4-:R-:W-:-:S05]  /*10b0*/  LEA R15, R15, R6, 0x3 ;  /* 0x000000060f0f7211 */ /* 0x010fca00078e18ff */
[----:B-1----:R-:W-:Y:S02]  /*10c0*/  IMAD.WIDE R12, R15, 0x4, R12 ;  /* 0x000000040f0c7825 */ /* 0x002fe400078e020c */
[----:B------:R-:W3:Y:S04]  /*10d0*/  LDG.E.CONSTANT R15, desc[UR6][R18.64] ;  /* 0x00000006120f7981 */ /* 0x000ee8000c1e9900 */
[----:B------:R-:W4:Y:S01]  /*10e0*/  LDG.E R0, desc[UR6][R12.64] ;  /* 0x000000060c007981 */ /* 0x000f22000c1e1900 */
[----:B--2---:R-:W0:Y:S01]  /*10f0*/  MUFU.RCP R2, R23 ;  /* 0x0000001700027308 */ /* 0x004e220000001000 */
[----:B------:R-:W-:Y:S01]  /*1100*/  BSSY.RECONVERGENT B4, `(.L_x_96) ;  /* 0x000000d000047945 */ /* 0x000fe20003800200 */
[----:B0-----:R-:W-:-:S04]  /*1110*/  FFMA R21, -R23, R2, 1 ;  /* 0x3f80000017157423 */ /* 0x001fc80000000102 */
[----:B------:R-:W-:Y:S02]  /*1120*/  FFMA R21, R2, R21, R2 ;  /* 0x0000001502157223 */ /* 0x000fe40000000002 */
[----:B----4-:R-:W0:Y:S02]  /*1130*/  FCHK P0, R0, R23 ;  /* 0x0000001700007302 */ /* 0x010e240000000000 */
[----:B------:R-:W-:-:S04]  /*1140*/  FFMA R10, R0, R21, RZ ;  /* 0x00000015000a7223 */ /* 0x000fc800000000ff */
[----:B------:R-:W-:Y:S01]  /*1150*/  FFMA R14, -R23, R10, R0 ;  /* 0x0000000a170e7223 */ /* 0x000fe20000000100 */
[----:B---3--:R-:W-:-:S03]  /*1160*/  LEA R2, R15, R6, 0x3 ;  /* 0x000000060f027211 */ /* 0x008fc600078e18ff */
[----:B------:R-:W-:Y:S01]  /*1170*/  FFMA R21, R21, R14, R10 ;  /* 0x0000000e15157223 */ /* 0x000fe2000000000a */
[----:B0-----:R-:W-:Y:S06]  /*1180*/  @!P0 BRA `(.L_x_97) ;  /* 0x0000000000108947 */ /* 0x001fec0003800000 */
[----:B------:R-:W-:Y:S02]  /*1190*/  MOV R28, R23 ;  /* 0x00000017001c7202 */ /* 0x000fe40000000f00 */
[----:B------:R-:W-:-:S07]  /*11a0*/  MOV R10, 0x11c0 ;  /* 0x000011c0000a7802 */ /* 0x000fce0000000f00 */
[----:B------:R-:W-:Y:S05]  /*11b0*/  CALL.REL.NOINC `($__internal_2_$__cuda_sm3x_div_rn_noftz_f32_slowpath) ;  /* 0x0000000800ec7944 */ /* 0x000fea0003c00000 */
[----:B------:R-:W-:-:S07]  /*11c0*/  IMAD.MOV.U32 R21, RZ, RZ, R0 ;  /* 0x000000ffff157224 */ /* 0x000fce00078e0000 */
.L_x_97:
[----:B------:R-:W-:Y:S05]  /*11d0*/  BSYNC.RECONVERGENT B4 ;  /* 0x0000000000047941 */ /* 0x000fea0003800200 */
.L_x_96:
[----:B------:R-:W2:Y:S01]  /*11e0*/  LDG.E.CONSTANT R23, desc[UR6][R16.64+0x4] ;  /* 0x0000040610177981 */ /* 0x000ea2000c1e9900 */
[----:B------:R-:W0:Y:S03]  /*11f0*/  LDC.64 R14, c[0x0][0x380] ;  /* 0x0000e000ff0e7b82 */ /* 0x000e260000000a00 */
[----:B------:R-:W3:Y:S04]  /*1200*/  LDG.E R28, desc[UR6][R24.64] ;  /* 0x00000006181c7981 */ /* 0x000ee8000c1e1900 */
[----:B------:R-:W4:Y:S01]  /*1210*/  LDG.E.CONSTANT R27, desc[UR6][R18.64+0x4] ;  /* 0x00000406121b7981 */ /* 0x000f22000c1e9900 */
[----:B------:R-:W1:Y:S02]  /*1220*/  LDC.64 R12, c[0x0][0x390] ;  /* 0x0000e400ff0c7b82 */ /* 0x000e640000000a00 */
[----:B-1----:R-:W-:-:S06]  /*1230*/  IMAD.WIDE R12, R2, 0x4, R12 ;  /* 0x00000004020c7825 */ /* 0x002fcc00078e020c */
[----:B------:R-:W5:Y:S01]  /*1240*/  LDG.E R13, desc[UR6][R12.64] ;  /* 0x000000060c0d7981 */ /* 0x000f62000c1e1900 */
[----:B--2---:R-:W-:-:S05]  /*1250*/  LEA R23, R23, R6, 0x3 ;  /* 0x0000000617177211 */ /* 0x004fca00078e18ff */
[----:B0-----:R-:W-:-:S05]  /*1260*/  IMAD.WIDE R22, R23, 0x4, R14 ;  /* 0x0000000417167825 */ /* 0x001fca00078e020e */
[----:B------:R-:W2:Y:S01]  /*1270*/  LDG.E R0, desc[UR6][R22.64] ;  /* 0x0000000616007981 */ /* 0x000ea2000c1e1900 */
[----:B---3--:R-:W0:Y:S01]  /*1280*/  MUFU.RCP R15, R28 ;  /* 0x0000001c000f7308 */ /* 0x008e220000001000 */
[----:B------:R-:W-:Y:S01]  /*1290*/  BSSY.RECONVERGENT B4, `(.L_x_98) ;  /* 0x000000d000047945 */ /* 0x000fe20003800200 */
[----:B0-----:R-:W-:-:S04]  /*12a0*/  FFMA R2, -R28, R15, 1 ;  /* 0x3f8000001c027423 */ /* 0x001fc8000000010f */
[----:B------:R-:W-:Y:S01]  /*12b0*/  FFMA R15, R15, R2, R15 ;  /* 0x000000020f0f7223 */ /* 0x000fe2000000000f */
[----:B-----5:R-:W-:Y:S01]  /*12c0*/  FFMA R14, R13, R21, R30 ;  /* 0x000000150d0e7223 */ /* 0x020fe2000000001e */
[----:B--2---:R-:W0:Y:S02]  /*12d0*/  FCHK P0, R0, R28 ;  /* 0x0000001c00007302 */ /* 0x004e240000000000 */
[----:B------:R-:W-:-:S04]  /*12e0*/  FFMA R2, R0, R15, RZ ;  /* 0x0000000f00027223 */ /* 0x000fc800000000ff */
[----:B------:R-:W-:-:S04]  /*12f0*/  FFMA R10, -R28, R2, R0 ;  /* 0x000000021c0a7223 */ /* 0x000fc80000000100 */
[----:B------:R-:W-:Y:S01]  /*1300*/  FFMA R15, R15, R10, R2 ;  /* 0x0000000a0f0f7223 */ /* 0x000fe20000000002 */
[----:B----4-:R-:W-:Y:S01]  /*1310*/  LEA R2, R27, R6, 0x3 ;  /* 0x000000061b027211 */ /* 0x010fe200078e18ff */
[----:B0-----:R-:W-:Y:S06]  /*1320*/  @!P0 BRA `(.L_x_99) ;  /* 0x00000000000c8947 */ /* 0x001fec0003800000 */
[----:B------:R-:W-:-:S07]  /*1330*/  MOV R10, 0x1350 ;  /* 0x00001350000a7802 */ /* 0x000fce0000000f00 */
[----:B------:R-:W-:Y:S05]  /*1340*/  CALL.REL.NOINC `($__internal_2_$__cuda_sm3x_div_rn_noftz_f32_slowpath) ;  /* 0x0000000800887944 */ /* 0x000fea0003c00000 */
[----:B------:R-:W-:-:S07]  /*1350*/  MOV R15, R0 ;  /* 0x00000000000f7202 */ /* 0x000fce0000000f00 */
.L_x_99:
[----:B------:R-:W-:Y:S05]  /*1360*/  BSYNC.RECONVERGENT B4 ;  /* 0x0000000000047941 */ /* 0x000fea0003800200 */
.L_x_98:
[----:B------:R-:W2:Y:S01]  /*1370*/  LDG.E.CONSTANT R23, desc[UR6][R16.64+0x8] ;  /* 0x0000080610177981 */ /* 0x000ea2000c1e9900 */
[----:B------:R-:W0:Y:S03]  /*1380*/  LDC.64 R20, c[0x0][0x380] ;  /* 0x0000e000ff147b82 */ /* 0x000e260000000a00 */
[----:B------:R-:W3:Y:S05]  /*1390*/  LDG.E R28, desc[UR6][R24.64] ;  /* 0x00000006181c7981 */ /* 0x000eea000c1e1900 */
[----:B------:R-:W1:Y:S02]  /*13a0*/  LDC.64 R12, c[0x0][0x390] ;  /* 0x0000e400ff0c7b82 */ /* 0x000e640000000a00 */
[----:B-1----:R-:W-:-:S06]  /*13b0*/  IMAD.WIDE R12, R2, 0x4, R12 ;  /* 0x00000004020c7825 */ /* 0x002fcc00078e020c */
[----:B------:R-:W4:Y:S01]  /*13c0*/  LDG.E R13, desc[UR6][R12.64] ;  /* 0x000000060c0d7981 */ /* 0x000f22000c1e1900 */
[----:B--2---:R-:W-:-:S05]  /*13d0*/  LEA R23, R23, R6, 0x3 ;  /* 0x0000000617177211 */ /* 0x004fca00078e18ff */
[----:B0-----:R-:W-:Y:S02]  /*13e0*/  IMAD.WIDE R20, R23, 0x4, R20 ;  /* 0x0000000417147825 */ /* 0x001fe400078e0214 */
[----:B------:R-:W2:Y:S04]  /*13f0*/  LDG.E.CONSTANT R23, desc[UR6][R18.64+0x8] ;  /* 0x0000080612177981 */ /* 0x000ea8000c1e9900 */
[----:B------:R-:W5:Y:S01]  /*1400*/  LDG.E R0, desc[UR6][R20.64] ;  /* 0x0000000614007981 */ /* 0x000f62000c1e1900 */
[----:B---3--:R-:W0:Y:S01]  /*1410*/  MUFU.RCP R27, R28 ;  /* 0x0000001c001b7308 */ /* 0x008e220000001000 */
[----:B------:R-:W-:Y:S01]  /*1420*/  BSSY.RECONVERGENT B4, `(.L_x_100) ;  /* 0x000000d000047945 */ /* 0x000fe20003800200 */
[----:B0-----:R-:W-:-:S04]  /*1430*/  FFMA R2, -R28, R27, 1 ;  /* 0x3f8000001c027423 */ /* 0x001fc8000000011b */
[----:B------:R-:W-:Y:S01]  /*1440*/  FFMA R27, R27, R2, R27 ;  /* 0x000000021b1b7223 */ /* 0x000fe2000000001b */
[----:B----4-:R-:W-:Y:S01]  /*1450*/  FFMA R14, R13, R15, R14 ;  /* 0x0000000f0d0e7223 */ /* 0x010fe2000000000e */
[----:B-----5:R-:W0:Y:S02]  /*1460*/  FCHK P0, R0, R28 ;  /* 0x0000001c00007302 */ /* 0x020e240000000000 */
[----:B------:R-:W-:-:S04]  /*1470*/  FFMA R2, R0, R27, RZ ;  /* 0x0000001b00027223 */ /* 0x000fc800000000ff */
[----:B------:R-:W-:-:S04]  /*1480*/  FFMA R10, -R28, R2, R0 ;  /* 0x000000021c0a7223 */ /* 0x000fc80000000100 */
[----:B------:R-:W-:Y:S01]  /*1490*/  FFMA R15, R27, R10, R2 ;  /* 0x0000000a1b0f7223 */ /* 0x000fe20000000002 */
[----:B--2---:R-:W-:Y:S01]  /*14a0*/  LEA R2, R23, R6, 0x3 ;  /* 0x0000000617027211 */ /* 0x004fe200078e18ff */
[----:B0-----:R-:W-:Y:S06]  /*14b0*/  @!P0 BRA `(.L_x_101) ;  /* 0x00000000000c8947 */ /* 0x001fec0003800000 */
[----:B------:R-:W-:-:S07]  /*14c0*/  MOV R10, 0x14e0 ;  /* 0x000014e0000a7802 */ /* 0x000fce0000000f00 */
[----:B------:R-:W-:Y:S05]  /*14d0*/  CALL.REL.NOINC `($__internal_2_$__cuda_sm3x_div_rn_noftz_f32_slowpath) ;  /* 0x0000000800247944 */ /* 0x000fea0003c00000 */
[----:B------:R-:W-:-:S07]  /*14e0*/  MOV R15, R0 ;  /* 0x00000000000f7202 */ /* 0x000fce0000000f00 */
.L_x_101:
[----:B------:R-:W-:Y:S05]  /*14f0*/  BSYNC.RECONVERGENT B4 ;  /* 0x0000000000047941 */ /* 0x000fea0003800200 */
.L_x_100:
        /* <DEDUP_REMOVED lines=19> */
[----:B----4-:R-:W-:Y:S01]  /*1630*/  IMAD R2, R19, 0x8, R6 ;  /* 0x0000000813027824 */ /* 0x010fe200078e0206 */
[----:B0-----:R-:W-:Y:S06]  /*1640*/  @!P0 BRA `(.L_x_103) ;  /* 0x00000000000c8947 */ /* 0x001fec0003800000 */
[----:B------:R-:W-:-:S07]  /*1650*/  MOV R10, 0x1670 ;  /* 0x00001670000a7802 */ /* 0x000fce0000000f00 */
[----:B------:R-:W-:Y:S05]  /*1660*/  CALL.REL.NOINC `($__internal_2_$__cuda_sm3x_div_rn_noftz_f32_slowpath) ;  /* 0x0000000400c07944 */ /* 0x000fea0003c00000 */
[----:B------:R-:W-:-:S07]  /*1670*/  MOV R23, R0 ;  /* 0x0000000000177202 */ /* 0x000fce0000000f00 */
.L_x_103:
[----:B------:R-:W-:Y:S05]  /*1680*/  BSYNC.RECONVERGENT B4 ;  /* 0x0000000000047941 */ /* 0x000fea0003800200 */
.L_x_102:
[----:B------:R-:W0:Y:S02]  /*1690*/  LDC.64 R12, c[0x0][0x390] ;  /* 0x0000e400ff0c7b82 */ /* 0x000e240000000a00 */
[----:B0-----:R-:W-:-:S06]  /*16a0*/  IMAD.WIDE R12, R2, 0x4, R12 ;  /* 0x00000004020c7825 */ /* 0x001fcc00078e020c */
[----:B------:R-:W2:Y:S01]  /*16b0*/  LDG.E R13, desc[UR6][R12.64] ;  /* 0x000000060c0d7981 */ /* 0x000ea2000c1e1900 */
[----:B------:R-:W-:Y:S01]  /*16c0*/  IADD3 R3, PT, PT, R3, 0x4, RZ ;  /* 0x0000000403037810 */ /* 0x000fe20007ffe0ff */
[----:B--2---:R-:W-:-:S07]  /*16d0*/  FFMA R30, R13, R23, R14 ;  /* 0x000000170d1e7223 */ /* 0x004fce000000000e */
.L_x_95:
[----:B------:R-:W-:Y:S05]  /*16e0*/  BSYNC.RECONVERGENT B3 ;  /* 0x0000000000037941 */ /* 0x000fea0003800200 */
.L_x_94:
[----:B------:R-:W-:-:S13]  /*16f0*/  LOP3.LUT P0, R0, R7, 0x3, RZ, 0xc0, !PT ;  /* 0x0000000307007812 */ /* 0x000fda000780c0ff */
[----:B------:R-:W-:Y:S05]  /*1700*/  @!P0 BRA `(.L_x_74) ;  /* 0x0000000400748947 */ /* 0x000fea0003800000 */
[----:B------:R-:W-:Y:S01]  /*1710*/  ISETP.NE.AND P0, PT, R0, 0x1, PT ;  /* 0x000000010000780c */ /* 0x000fe20003f05270 */
[----:B------:R-:W-:-:S12]  /*1720*/  BSSY.RECONVERGENT B3, `(.L_x_104) ;  /* 0x000003a000037945 */ /* 0x000fd80003800200 */
        /* <DEDUP_REMOVED lines=17> */
[----:B------:R-:W-:Y:S01]  /*1840*/  FFMA R10, R0, R21, RZ ;  /* 0x00000015000a7223 */ /* 0x000fe200000000ff */
[----:B---3--:R-:W-:-:S03]  /*1850*/  LEA R2, R19, R6, 0x3 ;  /* 0x0000000613027211 */ /* 0x008fc600078e18ff */
[----:B------:R-:W-:-:S04]  /*1860*/  FFMA R18, -R23, R10, R0 ;  /* 0x0000000a17127223 */ /* 0x000fc80000000100 */
[----:B------:R-:W-:Y:S01]  /*1870*/  FFMA R19, R21, R18, R10 ;  /* 0x0000001215137223 */ /* 0x000fe2000000000a */
[----:B0-----:R-:W-:Y:S06]  /*1880*/  @!P0 BRA `(.L_x_107) ;  /* 0x0000000000108947 */ /* 0x001fec0003800000 */
[----:B------:R-:W-:Y:S02]  /*1890*/  MOV R28, R23 ;  /* 0x00000017001c7202 */ /* 0x000fe40000000f00 */
[----:B------:R-:W-:-:S07]  /*18a0*/  MOV R10, 0x18c0 ;  /* 0x000018c0000a7802 */ /* 0x000fce0000000f00 */
[----:B------:R-:W-:Y:S05]  /*18b0*/  CALL.REL.NOINC `($__internal_2_$__cuda_sm3x_div_rn_noftz_f32_slowpath) ;  /* 0x00000004002c7944 */ /* 0x000fea0003c00000 */
[----:B------:R-:W-:-:S07]  /*18c0*/  MOV R19, R0 ;  /* 0x0000000000137202 */ /* 0x000fce0000000f00 */
.L_x_107:
[----:B------:R-:W-:Y:S05]  /*18d0*/  BSYNC.RECONVERGENT B4 ;  /* 0x0000000000047941 */ /* 0x000fea0003800200 */
.L_x_106:
        /* <DEDUP_REMOVED lines=24> */
.L_x_109:
[----:B------:R-:W-:Y:S05]  /*1a60*/  BSYNC.RECONVERGENT B4 ;  /* 0x0000000000047941 */ /* 0x000fea0003800200 */
.L_x_108:
[----:B------:R-:W0:Y:S02]  /*1a70*/  LDC.64 R12, c[0x0][0x390] ;  /* 0x0000e400ff0c7b82 */ /* 0x000e240000000a00 */
[----:B0-----:R-:W-:-:S06]  /*1a80*/  IMAD.WIDE R12, R2, 0x4, R12 ;  /* 0x00000004020c7825 */ /* 0x001fcc00078e020c */
[----:B------:R-:W2:Y:S01]  /*1a90*/  LDG.E R13, desc[UR6][R12.64] ;  /* 0x000000060c0d7981 */ /* 0x000ea2000c1e1900 */
[----:B------:R-:W-:Y:S01]  /*1aa0*/  IADD3 R3, PT, PT, R3, 0x2, RZ ;  /* 0x0000000203037810 */ /* 0x000fe20007ffe0ff */
[----:B--2---:R-:W-:-:S07]  /*1ab0*/  FFMA R30, R13, R23, R30 ;  /* 0x000000170d1e7223 */ /* 0x004fce000000001e */
.L_x_105:
[----:B------:R-:W-:Y:S05]  /*1ac0*/  BSYNC.RECONVERGENT B3 ;  /* 0x0000000000037941 */ /* 0x000fea0003800200 */
.L_x_104:
[----:B------:R-:W-:-:S04]  /*1ad0*/  LOP3.LUT R0, R7, 0x1, RZ, 0xc0, !PT ;  /* 0x0000000107007812 */ /* 0x000fc800078ec0ff */
[----:B------:R-:W-:-:S13]  /*1ae0*/  ISETP.NE.U32.AND P0, PT, R0, 0x1, PT ;  /* 0x000000010000780c */ /* 0x000fda0003f05070 */
[----:B------:R-:W-:Y:S05]  /*1af0*/  @P0 BRA `(.L_x_74) ;  /* 0x0000000000780947 */ /* 0x000fea0003800000 */
[----:B------:R-:W0:Y:S01]  /*1b00*/  LDC.64 R14, c[0x0][0x3a8] ;  /* 0x0000ea00ff0e7b82 */ /* 0x000e220000000a00 */
[----:B------:R-:W2:Y:S07]  /*1b10*/  LDG.E R25, desc[UR6][R24.64] ;  /* 0x0000000618197981 */ /* 0x000eae000c1e1900 */
[----:B------:R-:W1:Y:S08]  /*1b20*/  LDC.64 R16, c[0x0][0x380] ;  /* 0x0000e000ff107b82 */ /* 0x000e700000000a00 */
[----:B------:R-:W3:Y:S01]  /*1b30*/  LDC.64 R12, c[0x0][0x3b0] ;  /* 0x0000ec00ff0c7b82 */ /* 0x000ee20000000a00 */
[----:B0-----:R-:W-:-:S06]  /*1b40*/  IMAD.WIDE R14, R3, 0x4, R14 ;  /* 0x00000004030e7825 */ /* 0x001fcc00078e020e */
[----:B------:R-:W4:Y:S01]  /*1b50*/  LDG.E.CONSTANT R15, desc[UR6][R14.64] ;  /* 0x000000060e0f7981 */ /* 0x000f22000c1e9900 */
[----:B---3--:R-:W-:-:S06]  /*1b60*/  IMAD.WIDE R12, R3, 0x4, R12 ;  /* 0x00000004030c7825 */ /* 0x008fcc00078e020c */
[----:B------:R-:W3:Y:S01]  /*1b70*/  LDG.E.CONSTANT R13, desc[UR6][R12.64] ;  /* 0x000000060c0d7981 */ /* 0x000ee2000c1e9900 */
[----:B----4-:R-:W-:-:S05]  /*1b80*/  LEA R19, R15, R6, 0x3 ;  /* 0x000000060f137211 */ /* 0x010fca00078e18ff */
[----:B-1----:R-:W-:-:S05]  /*1b90*/  IMAD.WIDE R16, R19, 0x4, R16 ;  /* 0x0000000413107825 */ /* 0x002fca00078e0210 */
        /* <DEDUP_REMOVED lines=11> */
[----:B------:R-:W-:Y:S02]  /*1c50*/  MOV R28, R25 ;  /* 0x00000019001c7202 */ /* 0x000fe40000000f00 */
[----:B------:R-:W-:-:S07]  /*1c60*/  MOV R10, 0x1c80 ;  /* 0x00001c80000a7802 */ /* 0x000fce0000000f00 */
[----:B------:R-:W-:Y:S05]  /*1c70*/  CALL.REL.NOINC `($__internal_2_$__cuda_sm3x_div_rn_noftz_f32_slowpath) ;  /* 0x00000000003c7944 */ /* 0x000fea0003c00000 */
[----:B------:R-:W-:-:S07]  /*1c80*/  MOV R15, R0 ;  /* 0x00000000000f7202 */ /* 0x000fce0000000f00 */
.L_x_111:
[----:B------:R-:W-:Y:S05]  /*1c90*/  BSYNC.RECONVERGENT B3 ;  /* 0x0000000000037941 */ /* 0x000fea0003800200 */
.L_x_110:
[----:B------:R-:W0:Y:S02]  /*1ca0*/  LDC.64 R12, c[0x0][0x390] ;  /* 0x0000e400ff0c7b82 */ /* 0x000e240000000a00 */
[----:B0-----:R-:W-:-:S06]  /*1cb0*/  IMAD.WIDE R2, R2, 0x4, R12 ;  /* 0x0000000402027825 */ /* 0x001fcc00078e020c */
[----:B------:R-:W2:Y:S02]  /*1cc0*/  LDG.E R3, desc[UR6][R2.64] ;  /* 0x0000000602037981 */ /* 0x000ea4000c1e1900 */
[----:B--2---:R-:W-:-:S07]  /*1cd0*/  FFMA R30, R3, R15, R30 ;  /* 0x0000000f031e7223 */ /* 0x004fce000000001e */
.L_x_74:
[----:B------:R-:W-:Y:S05]  /*1ce0*/  BSYNC.RECONVERGENT B0 ;  /* 0x0000000000007941 */ /* 0x000fea0003800200 */
.L_x_73:
[----:B------:R-:W0:Y:S01]  /*1cf0*/  LDC.64 R2, c[0x0][0x398] ;  /* 0x0000e600ff027b82 */ /* 0x000e220000000a00 */
[----:B------:R-:W1:Y:S02]  /*1d00*/  LDCU UR5, c[0x0][0x360] ;  /* 0x00006c00ff0577ac */ /* 0x000e640008000800 */
[----:B-1----:R-:W-:-:S04]  /*1d10*/  IADD3 R6, PT, PT, R6, UR5, RZ ;  /* 0x0000000506067c10 */ /* 0x002fc8000fffe0ff */
[----:B------:R-:W-:Y:S01]  /*1d20*/  ISETP.GE.AND P0, PT, R6, UR4, PT ;  /* 0x0000000406007c0c */ /* 0x000fe2000bf06270 */
[----:B0-----:R-:W-:-:S05]  /*1d30*/  IMAD.WIDE R2, R4, 0x4, R2 ;  /* 0x0000000404027825 */ /* 0x001fca00078e0202 */
[----:B------:R0:W-:Y:S07]  /*1d40*/  STG.E desc[UR6][R2.64], R30 ;  /* 0x0000001e02007986 */ /* 0x0001ee000c101906 */
[----:B------:R-:W-:Y:S05]  /*1d50*/  @!P0 BRA `(.L_x_112) ;  /* 0xffffffe400508947 */ /* 0x000fea000383ffff */
[----:B------:R-:W-:Y:S05]  /*1d60*/  EXIT ;  /* 0x000000000000794d */ /* 0x000fea0003800000 */
        .weak           $__internal_2_$__cuda_sm3x_div_rn_noftz_f32_slowpath
        .type           $__internal_2_$__cuda_sm3x_div_rn_noftz_f32_slowpath,@function
        .size           $__internal_2_$__cuda_sm3x_div_rn_noftz_f32_slowpath,(.L_x_134 - $__internal_2_$__cuda_sm3x_div_rn_noftz_f32_slowpath)
$__internal_2_$__cuda_sm3x_div_rn_noftz_f32_slowpath:
[----:B------:R-:W-:Y:S01]  /*1d70*/  SHF.R.U32.HI R12, RZ, 0x17, R28 ;  /* 0x00000017ff0c7819 */ /* 0x000fe2000001161c */
[----:B------:R-:W-:Y:S01]  /*1d80*/  BSSY.RECONVERGENT B1, `(.L_x_113) ;  /* 0x0000062000017945 */ /* 0x000fe20003800200 */
[----:B------:R-:W-:Y:S02]  /*1d90*/  SHF.R.U32.HI R29, RZ, 0x17, R0 ;  /* 0x00000017ff1d7819 */ /* 0x000fe40000011600 */
[----:B------:R-:W-:Y:S02]  /*1da0*/  LOP3.LUT R12, R12, 0xff, RZ, 0xc0, !PT ;  /* 0x000000ff0c0c7812 */ /* 0x000fe400078ec0ff */
[----:B------:R-:W-:-:S03]  /*1db0*/  LOP3.LUT R29, R29, 0xff, RZ, 0xc0, !PT ;  /* 0x000000ff1d1d7812 */ /* 0x000fc600078ec0ff */
[----:B------:R-:W-:Y:S01]  /*1dc0*/  VIADD R26, R12, 0xffffffff ;  /* 0xffffffff0c1a7836 */ /* 0x000fe20000000000 */
[----:B------:R-:W-:-:S04]  /*1dd0*/  IADD3 R27, PT, PT, R29, -0x1, RZ ;  /* 0xffffffff1d1b7810 */ /* 0x000fc80007ffe0ff */
        /* <DEDUP_REMOVED lines=10> */
[----:B------:R-:W-:Y:S02]  /*1e80*/  FSETP.NEU.FTZ.AND P2, PT, |R0|, +INF , PT ;  /* 0x7f8000000000780b */ /* 0x000fe40003f5d200 */
        /* <DEDUP_REMOVED lines=12> */
[----:B------:R-:W-:Y:S01]  /*1f50*/  @!P0 FFMA R0, R0, 1.84467440737095516160e+19, RZ ;  /* 0x5f80000000008823 */ /* 0x000fe200000000ff */
[----:B------:R-:W-:Y:S01]  /*1f60*/  @!P0 MOV R13, 0xffffffc0 ;  /* 0xffffffc0000d8802 */ /* 0x000fe20000000f00 */
[----:B------:R-:W-:-:S03]  /*1f70*/  @!P1 FFMA R28, R28, 1.84467440737095516160e+19, RZ ;  /* 0x5f8000001c1c9823 */ /* 0x000fc600000000ff */
[----:B------:R-:W-:-:S07]  /*1f80*/  @!P1 IADD3 R13, PT, PT, R13, 0x40, RZ ;  /* 0x000000400d0d9810 */ /* 0x000fce0007ffe0ff */
.L_x_114:
[----:B------:R-:W-:Y:S01]  /*1f90*/  LEA R27, R12, 0xc0800000, 0x17 ;  /* 0xc08000000c1b7811 */ /* 0x000fe200078eb8ff */
[----:B------:R-:W-:Y:S01]  /*1fa0*/  BSSY.RECONVERGENT B2, `(.L_x_119) ;  /* 0x0000036000027945 */ /* 0x000fe20003800200 */
[----:B------:R-:W-:Y:S02]  /*1fb0*/  IADD3 R29, PT, PT, R29, -0x7f, RZ ;  /* 0xffffff811d1d7810 */ /* 0x000fe40007ffe0ff */
[----:B------:R-:W-:-:S03]  /*1fc0*/  IADD3 R32, PT, PT, -R27, R28, RZ ;  /* 0x0000001c1b207210 */ /* 0x000fc60007ffe1ff */
[----:B------:R-:W-:Y:S01]  /*1fd0*/  IMAD R0, R29, -0x800000, R0 ;  /* 0xff8000001d007824 */ /* 0x000fe200078e0200 */
[----:B------:R-:W0:Y:S01]  /*1fe0*/  MUFU.RCP R26, R32 ;  /* 0x00000020001a7308 */ /* 0x000e220000001000 */
[----:B------:R-:W-:-:S04]  /*1ff0*/  FADD.FTZ R27, -R32, -RZ ;  /* 0x800000ff201b7221 */ /* 0x000fc80000010100 */
[----:B0-----:R-:W-:-:S04]  /*2000*/  FFMA R31, R26, R27, 1 ;  /* 0x3f8000001a1f7423 */ /* 0x001fc8000000001b */
[----:B------:R-:W-:-:S04]  /*2010*/  FFMA R31, R26, R31, R26 ;  /* 0x0000001f1a1f7223 */ /* 0x000fc8000000001a */
[----:B------:R-:W-:-:S04]  /*2020*/  FFMA R26, R0, R31, RZ ;  /* 0x0000001f001a7223 */ /* 0x000fc800000000ff */
[----:B------:R-:W-:-:S04]  /*2030*/  FFMA R28, R27, R26, R0 ;  /* 0x0000001a1b1c7223 */ /* 0x000fc80000000000 */
[----:B------:R-:W-:Y:S01]  /*2040*/  FFMA R28, R31, R28, R26 ;  /* 0x0000001c1f1c7223 */ /* 0x000fe2000000001a */
[----:B------:R-:W-:-:S03]  /*2050*/  IADD3 R26, PT, PT, R29, 0x7f, -R12 ;  /* 0x0000007f1d1a7810 */ /* 0x000fc60007ffe80c */
[----:B------:R-:W-:Y:S02]  /*2060*/  FFMA R27, R27, R28, R0 ;  /* 0x0000001c1b1b7223 */ /* 0x000fe40000000000 */
[----:B------:R-:W-:Y:S02]  /*2070*/  IMAD.IADD R13, R26, 0x1, R13 ;  /* 0x000000011a0d7824 */ /* 0x000fe400078e020d */
[----:B------:R-:W-:-:S05]  /*2080*/  FFMA R0, R31, R27, R28 ;  /* 0x0000001b1f007223 */ /* 0x000fca000000001c */
[----:B------:R-:W-:-:S04]  /*2090*/  SHF.R.U32.HI R12, RZ, 0x17, R0 ;  /* 0x00000017ff0c7819 */ /* 0x000fc80000011600 */
[----:B------:R-:W-:-:S04]  /*20a0*/  LOP3.LUT R12, R12, 0xff, RZ, 0xc0, !PT ;  /* 0x000000ff0c0c7812 */ /* 0x000fc800078ec0ff */
[----:B------:R-:W-:-:S04]  /*20b0*/  IADD3 R12, PT, PT, R12, R13, RZ ;  /* 0x0000000d0c0c7210 */ /* 0x000fc80007ffe0ff */
[----:B------:R-:W-:-:S04]  /*20c0*/  IADD3 R26, PT, PT, R12, -0x1, RZ ;  /* 0xffffffff0c1a7810 */ /* 0x000fc80007ffe0ff */
        /* <DEDUP_REMOVED lines=31> */
.L_x_121:
[----:B------:R-:W-:-:S04]  /*22c0*/  LOP3.LUT R0, R0, 0x80000000, RZ, 0xc0, !PT ;  /* 0x8000000000007812 */ /* 0x000fc800078ec0ff */
[----:B------:R-:W-:Y:S01]  /*22d0*/  LOP3.LUT R0, R0, 0x7f800000, RZ, 0xfc, !PT ;  /* 0x7f80000000007812 */ /* 0x000fe200078efcff */
[----:B------:R-:W-:Y:S06]  /*22e0*/  BRA `(.L_x_122) ;  /* 0x0000000000047947 */ /* 0x000fec0003800000 */
.L_x_120:
[----:B------:R-:W-:-:S07]  /*22f0*/  LEA R0, R13, R0, 0x17 ;  /* 0x000000000d007211 */ /* 0x000fce00078eb8ff */
.L_x_122:
[----:B------:R-:W-:Y:S05]  /*2300*/  BSYNC.RECONVERGENT B2 ;  /* 0x0000000000027941 */ /* 0x000fea0003800200 */
.L_x_119:
[----:B------:R-:W-:Y:S05]  /*2310*/  BRA `(.L_x_123) ;  /* 0x0000000000207947 */ /* 0x000fea0003800000 */
.L_x_118:
[----:B------:R-:W-:-:S04]  /*2320*/  LOP3.LUT R0, R28, 0x80000000, R0, 0x48, !PT ;  /* 0x800000001c007812 */ /* 0x000fc800078e4800 */
[----:B------:R-:W-:Y:S01]  /*2330*/  LOP3.LUT R0, R0, 0x7f800000, RZ, 0xfc, !PT ;  /* 0x7f80000000007812 */ /* 0x000fe200078efcff */
[----:B------:R-:W-:Y:S06]  /*2340*/  BRA `(.L_x_123) ;  /* 0x0000000000147947 */ /* 0x000fec0003800000 */
.L_x_117:
[----:B------:R-:W-:Y:S01]  /*2350*/  LOP3.LUT R0, R28, 0x80000000, R0, 0x48, !PT ;  /* 0x800000001c007812 */ /* 0x000fe200078e4800 */
[----:B------:R-:W-:Y:S06]  /*2360*/  BRA `(.L_x_123) ;  /* 0x00000000000c7947 */ /* 0x000fec0003800000 */
.L_x_116:
[----:B------:R-:W0:Y:S01]  /*2370*/  MUFU.RSQ R0, -QNAN ;  /* 0xffc0000000007908 */ /* 0x000e220000001400 */
[----:B------:R-:W-:Y:S05]  /*2380*/  BRA `(.L_x_123) ;  /* 0x0000000000047947 */ /* 0x000fea0003800000 */
.L_x_115:
[----:B------:R-:W-:-:S07]  /*2390*/  FADD.FTZ R0, R0, R28 ;  /* 0x0000001c00007221 */ /* 0x000fce0000010000 */
.L_x_123:
[----:B------:R-:W-:Y:S05]  /*23a0*/  BSYNC.RECONVERGENT B1 ;  /* 0x0000000000017941 */ /* 0x000fea0003800200 */
.L_x_113:
[----:B------:R-:W-:Y:S01]  /*23b0*/  HFMA2 R13, -RZ, RZ, 0, 0 ;  /* 0x00000000ff0d7431 */ /* 0x000fe200000001ff */
[----:B------:R-:W-:-:S04]  /*23c0*/  MOV R12, R10 ;  /* 0x0000000a000c7202 */ /* 0x000fc80000000f00 */
[----:B0-----:R-:W-:Y:S05]  /*23d0*/  RET.REL.NODEC R12 `(K1) ;  /* 0xffffffdc0c087950 */ /* 0x001fea0003c3ffff */
.L_x_124:
        /* <DEDUP_REMOVED lines=10> */
.L_x_134:


//--------------------- .text.K0                  --------------------------
	.section	.text.K0,"ax",@progbits
	.align	128
        .global         K0
        .type           K0,@function
        .size           K0,(.L_x_137 - K0)
        .other          K0,@"STO_CUDA_ENTRY STV_DEFAULT"
K0:
.text.K0:
[----:B------:R-:W-:Y:S01]  /*0000*/  LDC R1, c[0x0][0x37c] ;  /* 0x0000df00ff017b82 */ /* 0x000fe20000000800 */
[----:B------:R-:W0:Y:S01]  /*0010*/  LDCU UR6, c[0x0][0x3c4] ;  /* 0x00007880ff0677ac */ /* 0x000e220008000800 */
[----:B------:R-:W1:Y:S06]  /*0020*/  S2R R4, SR_TID.X ;  /* 0x0000000000047919 */ /* 0x000e6c0000002100 */
[----:B------:R-:W2:Y:S01]  /*0030*/  S2UR UR4, SR_CTAID.X ;  /* 0x00000000000479c3 */ /* 0x000ea20000002500 */
[----:B------:R-:W3:Y:S07]  /*0040*/  LDCU UR5, c[0x0][0x3b8] ;  /* 0x00007700ff0577ac */ /* 0x000eee0008000800 */
[----:B------:R-:W2:Y:S01]  /*0050*/  LDC R7, c[0x0][0x3c8] ;  /* 0x0000f200ff077b82 */ /* 0x000ea20000000800 */
[----:B0-----:R-:W0:Y:S08]  /*0060*/  I2F.U32.RP R0, UR6 ;  /* 0x0000000600007d06 */ /* 0x001e300008209000 */
        /* <DEDUP_REMOVED lines=9> */
[----:B------:R-:W-:Y:S01]  /*0100*/  IMAD R4, R5, UR6, R4 ;  /* 0x0000000605047c24 */ /* 0x000fe2000f8e0204 */
[----:B------:R-:W-:-:S04]  /*0110*/  LOP3.LUT R5, RZ, UR6, RZ, 0x33, !PT ;  /* 0x00000006ff057c12 */ /* 0x000fc8000f8e33ff */
        /* <DEDUP_REMOVED lines=18> */
[----:B------:R-:W1:Y:S07]  /*0240*/  LDCU.64 UR6, c[0x0][0x358] ;  /* 0x00006b00ff0677ac */ /* 0x000e6e0008000a00 */
[----:B------:R-:W2:Y:S08]  /*0250*/  LDC.64 R8, c[0x0][0x3b0] ;  /* 0x0000ec00ff087b82 */ /* 0x000eb00000000a00 */
[----:B------:R-:W3:Y:S01]  /*0260*/  LDC.64 R10, c[0x0][0x3a8] ;  /* 0x0000ea00ff0a7b82 */ /* 0x000ee20000000a00 */
[----:B0-----:R-:W-:-:S05]  /*0270*/  IMAD.WIDE R6, R0, 0x4, R6 ;  /* 0x0000000400067825 */ /* 0x001fca00078e0206 */
[----:B-1----:R-:W2:Y:S04]  /*0280*/  LDG.E.CONSTANT R2, desc[UR6][R6.64] ;  /* 0x0000000606027981 */ /* 0x002ea8000c1e9900 */
[----:B------:R-:W4:Y:S01]  /*0290*/  LDG.E.CONSTANT R3, desc[UR6][R6.64+0x4] ;  /* 0x0000040606037981 */ /* 0x000f22000c1e9900 */
[----:B------:R-:W0:Y:S01]  /*02a0*/  LDCU UR5, c[0x0][0x360] ;  /* 0x00006c00ff0577ac */ /* 0x000e220008000800 */
[C---:B--2---:R-:W-:Y:S01]  /*02b0*/  IMAD.WIDE R8, R2.reuse, 0x4, R8 ;  /* 0x0000000402087825 */ /* 0x044fe200078e0208 */
[----:B----4-:R-:W-:-:S03]  /*02c0*/  IADD3 R4, PT, PT, R2, -R3, RZ ;  /* 0x8000000302047210 */ /* 0x010fc60007ffe0ff */
[----:B---3--:R-:W-:Y:S01]  /*02d0*/  IMAD.WIDE R10, R2, 0x4, R10 ;  /* 0x00000004020a7825 */ /* 0x008fe200078e020a */
[----:B0-----:R-:W-:-:S13]  /*02e0*/  ISETP.GT.U32.AND P0, PT, R4, -0x4, PT ;  /* 0xfffffffc0400780c */ /* 0x001fda0003f04070 */
.L_x_130:
[----:B------:R-:W-:Y:S01]  /*02f0*/  ISETP.GE.AND P1, PT, R2, R3, PT ;  /* 0x000000030200720c */ /* 0x000fe20003f26270 */
[----:B------:R-:W-:Y:S01]  /*0300*/  BSSY.RECONVERGENT B0, `(.L_x_125) ;  /* 0x00000cc000007945 */ /* 0x000fe20003800200 */
[----:B------:R-:W-:Y:S02]  /*0310*/  LEA R15, R0, R5, 0x3 ;  /* 0x00000005000f7211 */ /* 0x000fe400078e18ff */
[----:B--2---:R-:W-:-:S09]  /*0320*/  MOV R7, RZ ;  /* 0x000000ff00077202 */ /* 0x004fd20000000f00 */
[----:B01-3--:R-:W-:Y:S05]  /*0330*/  @P1 BRA `(.L_x_126) ;  /* 0x0000000c00201947 */ /* 0x00bfea0003800000 */
[----:B------:R-:W0:Y:S01]  /*0340*/  LDC.64 R12, c[0x0][0x388] ;  /* 0x0000e200ff0c7b82 */ /* 0x000e220000000a00 */
[----:B------:R-:W-:Y:S01]  /*0350*/  IADD3 R6, PT, PT, -R2, R3, RZ ;  /* 0x0000000302067210 */ /* 0x000fe20007ffe1ff */
[----:B------:R-:W-:Y:S01]  /*0360*/  BSSY.RECONVERGENT B1, `(.L_x_127) ;  /* 0x0000059000017945 */ /* 0x000fe20003800200 */
[----:B------:R-:W-:Y:S01]  /*0370*/  HFMA2 R7, -RZ, RZ, 0, 0 ;  /* 0x00000000ff077431 */ /* 0x000fe200000001ff */
[----:B------:R-:W-:Y:S02]  /*0380*/  MOV R4, R2 ;  /* 0x0000000200047202 */ /* 0x000fe40000000f00 */
[----:B------:R-:W-:-:S04]  /*0390*/  LOP3.LUT R6, R6, 0x3, RZ, 0xc0, !PT ;  /* 0x0000000306067812 */ /* 0x000fc800078ec0ff */
[----:B------:R-:W-:Y:S01]  /*03a0*/  ISETP.NE.AND P1, PT, R6, RZ, PT ;  /* 0x000000ff0600720c */ /* 0x000fe20003f25270 */
[----:B0-----:R-:W-:-:S12]  /*03b0*/  IMAD.WIDE R12, R15, 0x4, R12 ;  /* 0x000000040f0c7825 */ /* 0x001fd800078e020c */
[----:B------:R-:W-:Y:S05]  /*03c0*/  @!P1 BRA `(.L_x_128) ;  /* 0x0000000400489947 */ /* 0x000fea0003800000 */
[----:B------:R-:W2:Y:S01]  /*03d0*/  LDG.E.CONSTANT R4, desc[UR6][R8.64] ;  /* 0x0000000608047981 */ /* 0x000ea2000c1e9900 */
[----:B------:R-:W0:Y:S03]  /*03e0*/  LDC.64 R16, c[0x0][0x380] ;  /* 0x0000e000ff107b82 */ /* 0x000e260000000a00 */
[----:B------:R-:W3:Y:S01]  /*03f0*/  LDG.E R7, desc[UR6][R12.64] ;  /* 0x000000060c077981 */ /* 0x000ee2000c1e1900 */
[----:B--2---:R-:W-:-:S03]  /*0400*/  LEA R23, R4, R5, 0x3 ;  /* 0x0000000504177211 */ /* 0x004fc600078e18ff */
[----:B------:R-:W2:Y:S02]  /*0410*/  LDG.E.CONSTANT R4, desc[UR6][R10.64] ;  /* 0x000000060a047981 */ /* 0x000ea4000c1e9900 */
[----:B0-----:R-:W-:-:S06]  /*0420*/  IMAD.WIDE R22, R23, 0x4, R16 ;  /* 0x0000000417167825 */ /* 0x001fcc00078e0210 */
[----:B------:R-:W3:Y:S01]  /*0430*/  LDG.E R22, desc[UR6][R22.64] ;  /* 0x0000000616167981 */ /* 0x000ee2000c1e1900 */
[----:B------:R-:W-:Y:S02]  /*0440*/  MOV R18, 0x9999999a ;  /* 0x9999999a00127802 */ /* 0x000fe40000000f00 */
[----:B------:R-:W-:Y:S02]  /*0450*/  MOV R19, 0x3fc99999 ;  /* 0x3fc9999900137802 */ /* 0x000fe40000000f00 */
[----:B------:R-:W-:Y:S02]  /*0460*/  MOV R25, 0x3bbb989d ;  /* 0x3bbb989d00197802 */ /* 0x000fe40000000f00 */
[----:B------:R-:W-:Y:S01]  /*0470*/  MOV R24, 0x437c0000 ;  /* 0x437c000000187802 */ /* 0x000fe20000000f00 */
[----:B---3--:R-:W-:-:S04]  /*0480*/  FADD R20, R22, R7 ;  /* 0x0000000716147221 */ /* 0x008fc80000000000 */
[----:B------:R-:W0:Y:S01]  /*0490*/  F2F.F64.F32 R14, R20 ;  /* 0x00000014000e7310 */ /* 0x000e220000201800 */
[----:B------:R-:W-:Y:S01]  /*04a0*/  FSETP.GT.AND P1, PT, R22, -R7, PT ;  /* 0x800000071600720b */ /* 0x000fe20003f24000 */
[----:B0-----:R-:W-:Y:S01]  /*04b0*/  DMUL R26, R14, R18 ;  /* 0x000000120e1a7228 */ /* 0x001fe20000000000 */
[----:B------:R-:W0:Y:S11]  /*04c0*/  LDC.64 R14, c[0x0][0x390] ;  /* 0x0000e400ff0e7b82 */ /* 0x000e360000000a00 */
[----:B------:R-:W1:Y:S02]  /*04d0*/  @!P1 F2F.F32.F64 R20, R26 ;  /* 0x0000001a00149310 */ /* 0x000e640000301000 */
[----:B-1----:R-:W-:-:S04]  /*04e0*/  FFMA.SAT R7, R20, R25, 0.5 ;  /* 0x3f00000014077423 */ /* 0x002fc80000002019 */
[----:B------:R-:W-:-:S04]  /*04f0*/  FFMA.RM R7, R7, R24, 12582913 ;  /* 0x4b40000107077423 */ /* 0x000fc80000004018 */
[----:B------:R-:W-:-:S04]  /*0500*/  FADD R21, R7, -12583039 ;  /* 0xcb40007f07157421 */ /* 0x000fc80000000000 */
[----:B------:R-:W-:-:S04]  /*0510*/  FFMA R21, R20, 1.4426950216293334961, -R21 ;  /* 0x3fb8aa3b14157823 */ /* 0x000fc80000000815 */
[----:B------:R-:W-:-:S06]  /*0520*/  FFMA R22, R20, 1.925963033500011079e-08, R21 ;  /* 0x32a5706014167823 */ /* 0x000fcc0000000015 */
[----:B------:R-:W1:Y:S01]  /*0530*/  MUFU.EX2 R22, R22 ;  /* 0x0000001600167308 */ /* 0x000e620000000800 */
[----:B--2---:R-:W-:Y:S02]  /*0540*/  LEA R21, R4, R5, 0x3 ;  /* 0x0000000504157211 */ /* 0x004fe400078e18ff */
[----:B------:R-:W-:-:S03]  /*0550*/  SHF.L.U32 R7, R7, 0x17, RZ ;  /* 0x0000001707077819 */ /* 0x000fc600000006ff */
[----:B0-----:R-:W-:Y:S01]  /*0560*/  IMAD.WIDE R20, R21, 0x4, R14 ;  /* 0x0000000415147825 */ /* 0x001fe200078e020e */
[----:B------:R-:W-:-:S03]  /*0570*/  ISETP.NE.AND P1, PT, R6, 0x1, PT ;  /* 0x000000010600780c */ /* 0x000fc60003f25270 */
[----:B-1----:R-:W-:-:S05]  /*0580*/  FMUL R23, R7, R22 ;  /* 0x0000001607177220 */ /* 0x002fca0000400000 */
[----:B------:R0:W-:Y:S01]  /*0590*/  STG.E desc[UR6][R20.64], R23 ;  /* 0x0000001714007986 */ /* 0x0001e2000c101906 */
[----:B------:R-:W-:Y:S01]  /*05a0*/  IADD3 R4, PT, PT, R2, 0x1, RZ ;  /* 0x0000000102047810 */ /* 0x000fe20007ffe0ff */
[----:B------:R-:W-:-:S03]  /*05b0*/  FADD R7, RZ, R23 ;  /* 0x00000017ff077221 */ /* 0x000fc60000000000 */
[----:B------:R-:W-:Y:S05]  /*05c0*/  @!P1 BRA `(.L_x_128) ;  /* 0x0000000000c89947 */ /* 0x000fea0003800000 */
[----:B------:R-:W0:Y:S04]  /*05d0*/  LDG.E.CONSTANT R4, desc[UR6][R8.64+0x4] ;  /* 0x0000040608047981 */ /* 0x000e28000c1e9900 */
[----:B------:R-:W2:Y:S01]  /*05e0*/  LDG.E R27, desc[UR6][R12.64] ;  /* 0x000000060c1b7981 */ /* 0x000ea2000c1e1900 */
[----:B0-----:R-:W-:-:S03]  /*05f0*/  LEA R21, R4, R5, 0x3 ;  /* 0x0000000504157211 */ /* 0x001fc600078e18ff */
[----:B------:R-:W3:Y:S02]  /*0600*/  LDG.E.CONSTANT R4, desc[UR6][R10.64+0x4] ;  /* 0x000004060a047981 */ /* 0x000ee4000c1e9900 */
[----:B------:R-:W-:-:S06]  /*0610*/  IMAD.WIDE R20, R21, 0x4, R16 ;  /* 0x0000000415147825 */ /* 0x000fcc00078e0210 */
[----:B------:R-:W2:Y:S02]  /*0620*/  LDG.E R20, desc[UR6][R20.64] ;  /* 0x0000000614147981 */ /* 0x000ea4000c1e1900 */
[----:B--2---:R-:W-:-:S04]  /*0630*/  FADD R26, R20, R27 ;  /* 0x0000001b141a7221 */ /* 0x004fc80000000000 */
[----:B------:R-:W0:Y:S01]  /*0640*/  F2F.F64.F32 R22, R26 ;  /* 0x0000001a00167310 */ /* 0x000e220000201800 */
[----:B------:R-:W-:Y:S01]  /*0650*/  FSETP.GT.AND P1, PT, R20, -R27, PT ;  /* 0x8000001b1400720b */ /* 0x000fe20003f24000 */
[----:B0-----:R-:W-:-:S12]  /*0660*/  DMUL R22, R22, R18 ;  /* 0x0000001216167228 */ /* 0x001fd80000000000 */
[----:B------:R-:W0:Y:S02]  /*0670*/  @!P1 F2F.F32.F64 R26, R22 ;  /* 0x00000016001a9310 */ /* 0x000e240000301000 */
[----:B0-----:R-:W-:-:S04]  /*0680*/  FFMA.SAT R27, R26, R25, 0.5 ;  /* 0x3f0000001a1b7423 */ /* 0x001fc80000002019 */
[----:B------:R-:W-:-:S04]  /*0690*/  FFMA.RM R27, R27, R24, 12582913 ;  /* 0x4b4000011b1b7423 */ /* 0x000fc80000004018 */
[----:B------:R-:W-:-:S04]  /*06a0*/  FADD R29, R27, -12583039 ;  /* 0xcb40007f1b1d7421 */ /* 0x000fc80000000000 */
[----:B------:R-:W-:-:S04]  /*06b0*/  FFMA R29, R26, 1.4426950216293334961, -R29 ;  /* 0x3fb8aa3b1a1d7823 */ /* 0x000fc8000000081d */
[----:B------:R-:W-:-:S04]  /*06c0*/  FFMA R29, R26, 1.925963033500011079e-08, R29 ;  /* 0x32a570601a1d7823 */ /* 0x000fc8000000001d */
[----:B------:R-:W0:Y:S01]  /*06d0*/  MUFU.EX2 R28, R29 ;  /* 0x0000001d001c7308 */ /* 0x000e220000000800 */
[----:B---3--:R-:W-:Y:S02]  /*06e0*/  LEA R21, R4, R5, 0x3 ;  /* 0x0000000504157211 */ /* 0x008fe400078e18ff */
[----:B------:R-:W-:-:S03]  /*06f0*/  SHF.L.U32 R27, R27, 0x17, RZ ;  /* 0x000000171b1b7819 */ /* 0x000fc600000006ff */
[----:B------:R-:W-:Y:S01]  /*0700*/  IMAD.WIDE R20, R21, 0x4, R14 ;  /* 0x0000000415147825 */ /* 0x000fe200078e020e */
[----:B------:R-:W-:-:S03]  /*0710*/  ISETP.NE.AND P1, PT, R6, 0x2, PT ;  /* 0x000000020600780c */ /* 0x000fc60003f25270 */
[----:B0-----:R-:W-:-:S05]  /*0720*/  FMUL R27, R27, R28 ;  /* 0x0000001c1b1b7220 */ /* 0x001fca0000400000 */
[----:B------:R1:W-:Y:S01]  /*0730*/  STG.E desc[UR6][R20.64], R27 ;  /* 0x0000001b14007986 */ /* 0x0003e2000c101906 */
[----:B------:R-:W-:Y:S01]  /*0740*/  FADD R7, R7, R27 ;  /* 0x0000001b07077221 */ /* 0x000fe20000000000 */
[----:B------:R-:W-:-:S03]  /*0750*/  IADD3 R4, PT, PT, R2, 0x2, RZ ;  /* 0x0000000202047810 */ /* 0x000fc60007ffe0ff */
[----:B------:R-:W-:Y:S05]  /*0760*/  @!P1 BRA `(.L_x_128) ;  /* 0x0000000000609947 */ /* 0x000fea0003800000 */
[----:B------:R-:W1:Y:S04]  /*0770*/  LDG.E.CONSTANT R4, desc[UR6][R8.64+0x8] ;  /* 0x0000080608047981 */ /* 0x000e68000c1e9900 */
[----:B------:R-:W2:Y:S01]  /*0780*/  LDG.E R23, desc[UR6][R12.64] ;  /* 0x000000060c177981 */ /* 0x000ea2000c1e1900 */
[----:B-1----:R-:W-:-:S03]  /*0790*/  LEA R21, R4, R5, 0x3 ;  /* 0x0000000504157211 */ /* 0x002fc600078e18ff */
        /* <DEDUP_REMOVED lines=12> */
[----:B------:R-:W-:-:S06]  /*0860*/  FFMA R18, R6, 1.925963033500011079e-08, R19 ;  /* 0x32a5706006127823 */ /* 0x000fcc0000000013 */
[----:B------:R-:W0:Y:S01]  /*0870*/  MUFU.EX2 R18, R18 ;  /* 0x0000001200127308 */ /* 0x000e220000000800 */
[----:B---3--:R-:W-:Y:S02]  /*0880*/  LEA R19, R4, R5, 0x3 ;  /* 0x0000000504137211 */ /* 0x008fe400078e18ff */
[----:B------:R-:W-:-:S03]  /*0890*/  SHF.L.U32 R25, R25, 0x17, RZ ;  /* 0x0000001719197819 */ /* 0x000fc600000006ff */
[----:B------:R-:W-:-:S04]  /*08a0*/  IMAD.WIDE R14, R19, 0x4, R14 ;  /* 0x00000004130e7825 */ /* 0x000fc800078e020e */
[----:B0-----:R-:W-:-:S05]  /*08b0*/  FMUL R25, R25, R18 ;  /* 0x0000001219197220 */ /* 0x001fca0000400000 */
[----:B------:R2:W-:Y:S01]  /*08c0*/  STG.E desc[UR6][R14.64], R25 ;  /* 0x000000190e007986 */ /* 0x0005e2000c101906 */
[----:B------:R-:W-:Y:S01]  /*08d0*/  IADD3 R4, PT, PT, R2, 0x3, RZ ;  /* 0x0000000302047810 */ /* 0x000fe20007ffe0ff */
[----:B------:R-:W-:-:S07]  /*08e0*/  FADD R7, R7, R25 ;  /* 0x0000001907077221 */ /* 0x000fce0000000000 */
.L_x_128:
[----:B------:R-:W-:Y:S05]  /*08f0*/  BSYNC.RECONVERGENT B1 ;  /* 0x0000000000017941 */ /* 0x000fea0003800200 */
.L_x_127:
[----:B------:R-:W-:Y:S05]  /*0900*/  @P0 BRA `(.L_x_126) ;  /* 0x0000000400ac0947 */ /* 0x000fea0003800000 */
[----:B------:R-:W-:-:S07]  /*0910*/  IADD3 R24, PT, PT, -R3, R4, RZ ;  /* 0x0000000403187210 */ /* 0x000fce0007ffe1ff */
.L_x_129:
[----:B01----:R-:W0:Y:S08]  /*0920*/  LDC.64 R20, c[0x0][0x3b0] ;  /* 0x0000ec00ff147b82 */ /* 0x003e300000000a00 */
[----:B------:R-:W1:Y:S08]  /*0930*/  LDC.64 R16, c[0x0][0x380] ;  /* 0x0000e000ff107b82 */ /* 0x000e700000000a00 */
[----:B--2---:R-:W2:Y:S01]  /*0940*/  LDC.64 R14, c[0x0][0x3a8] ;  /* 0x0000ea00ff0e7b82 */ /* 0x004ea20000000a00 */
[----:B0-----:R-:W-:-:S05]  /*0950*/  IMAD.WIDE R20, R4, 0x4, R20 ;  /* 0x0000000404147825 */ /* 0x001fca00078e0214 */
[----:B---3--:R-:W3:Y:S04]  /*0960*/  LDG.E.CONSTANT R6, desc[UR6][R20.64] ;  /* 0x0000000614067981 */ /* 0x008ee8000c1e9900 */
[----:B------:R-:W4:Y:S01]  /*0970*/  LDG.E.CONSTANT R28, desc[UR6][R20.64+0x4] ;  /* 0x00000406141c7981 */ /* 0x000f22000c1e9900 */
[----:B--2---:R-:W-:-:S05]  /*0980*/  IMAD.WIDE R14, R4, 0x4, R14 ;  /* 0x00000004040e7825 */ /* 0x004fca00078e020e */
[----:B------:R-:W2:Y:S01]  /*0990*/  LDG.E.CONSTANT R22, desc[UR6][R14.64] ;  /* 0x000000060e167981 */ /* 0x000ea2000c1e9900 */
[----:B---3--:R-:W-:-:S03]  /*09a0*/  LEA R27, R6, R5, 0x3 ;  /* 0x00000005061b7211 */ /* 0x008fc600078e18ff */
[----:B------:R-:W3:Y:S02]  /*09b0*/  LDG.E R6, desc[UR6][R12.64] ;  /* 0x000000060c067981 */ /* 0x000ee4000c1e1900 */
[----:B-1----:R-:W-:-:S06]  /*09c0*/  IMAD.WIDE R26, R27, 0x4, R16 ;  /* 0x000000041b1a7825 */ /* 0x002fcc00078e0210 */
[----:B------:R0:W3:Y:S01]  /*09d0*/  LDG.E R27, desc[UR6][R26.64] ;  /* 0x000000061a1b7981 */ /* 0x0000e2000c1e1900 */
[----:B------:R-:W-:Y:S01]  /*09e0*/  UMOV UR8, 0x9999999a ;  /* 0x9999999a00087882 */ /* 0x000fe20000000000 */
[----:B------:R-:W-:Y:S01]  /*09f0*/  UMOV UR9, 0x3fc99999 ;  /* 0x3fc9999900097882 */ /* 0x000fe20000000000 */
[----:B------:R-:W-:Y:S01]  /*0a00*/  MOV R25, 0x3bbb989d ;  /* 0x3bbb989d00197802 */ /* 0x000fe20000000f00 */
[----:B0-----:R-:W-:Y:S01]  /*0a10*/  HFMA2 R26, -RZ, RZ, 3.7421875, 0 ;  /* 0x437c0000ff1a7431 */ /* 0x001fe200000001ff */
[----:B----4-:R-:W-:-:S05]  /*0a20*/  LEA R29, R28, R5, 0x3 ;  /* 0x000000051c1d7211 */ /* 0x010fca00078e18ff */
[----:B------:R-:W-:-:S04]  /*0a30*/  IMAD.WIDE R28, R29, 0x4, R16 ;  /* 0x000000041d1c7825 */ /* 0x000fc800078e0210 */
[----:B---3--:R-:W-:-:S04]  /*0a40*/  FADD R23, R27, R6 ;  /* 0x000000061b177221 */ /* 0x008fc80000000000 */
[----:B------:R-:W0:Y:S01]  /*0a50*/  F2F.F64.F32 R18, R23 ;  /* 0x0000001700127310 */ /* 0x000e220000201800 */
[----:B------:R-:W-:Y:S01]  /*0a60*/  FSETP.GT.AND P1, PT, R27, -R6, PT ;  /* 0x800000061b00720b */ /* 0x000fe20003f24000 */
[----:B0-----:R-:W-:-:S12]  /*0a70*/  DMUL R18, R18, UR8 ;  /* 0x0000000812127c28 */ /* 0x001fd80008000000 */
[----:B------:R0:W1:Y:S02]  /*0a80*/  @!P1 F2F.F32.F64 R23, R18 ;  /* 0x0000001200179310 */ /* 0x0000640000301000 */
[----:B0-----:R-:W0:Y:S01]  /*0a90*/  LDC.64 R18, c[0x0][0x390] ;  /* 0x0000e400ff127b82 */ /* 0x001e220000000a00 */
[----:B-1----:R-:W-:-:S04]  /*0aa0*/  FFMA.SAT R27, R23, R25, 0.5 ;  /* 0x3f000000171b7423 */ /* 0x002fc80000002019 */
[----:B------:R-:W-:-:S04]  /*0ab0*/  FFMA.RM R27, R27, R26, 12582913 ;  /* 0x4b4000011b1b7423 */ /* 0x000fc8000000401a */
[----:B------:R-:W-:-:S04]  /*0ac0*/  FADD R6, R27, -12583039 ;  /* 0xcb40007f1b067421 */ /* 0x000fc80000000000 */
[----:B------:R-:W-:-:S04]  /*0ad0*/  FFMA R6, R23, 1.4426950216293334961, -R6 ;  /* 0x3fb8aa3b17067823 */ /* 0x000fc80000000806 */
[----:B------:R-:W-:-:S06]  /*0ae0*/  FFMA R6, R23, 1.925963033500011079e-08, R6 ;  /* 0x32a5706017067823 */ /* 0x000fcc0000000006 */
[----:B------:R-:W1:Y:S01]  /*0af0*/  MUFU.EX2 R6, R6 ;  /* 0x0000000600067308 */ /* 0x000e620000000800 */
[----:B------:R-:W-:Y:S02]  /*0b00*/  SHF.L.U32 R27, R27, 0x17, RZ ;  /* 0x000000171b1b7819 */ /* 0x000fe400000006ff */
[----:B--2---:R-:W-:-:S05]  /*0b10*/  LEA R23, R22, R5, 0x3 ;  /* 0x0000000516177211 */ /* 0x004fca00078e18ff */
[----:B0-----:R-:W-:-:S04]  /*0b20*/  IMAD.WIDE R22, R23, 0x4, R18 ;  /* 0x0000000417167825 */ /* 0x001fc800078e0212 */
[----:B-1----:R-:W-:-:S05]  /*0b30*/  FMUL R6, R27, R6 ;  /* 0x000000061b067220 */ /* 0x002fca0000400000 */
[----:B------:R0:W-:Y:S04]  /*0b40*/  STG.E desc[UR6][R22.64], R6 ;  /* 0x0000000616007986 */ /* 0x0001e8000c101906 */
[----:B------:R-:W2:Y:S04]  /*0b50*/  LDG.E R29, desc[UR6][R28.64] ;  /* 0x000000061c1d7981 */ /* 0x000ea8000c1e1900 */
[----:B0-----:R-:W2:Y:S01]  /*0b60*/  LDG.E R22, desc[UR6][R12.64] ;  /* 0x000000060c167981 */ /* 0x001ea2000c1e1900 */
[----:B------:R-:W-:-:S03]  /*0b70*/  FADD R7, R6, R7 ;  /* 0x0000000706077221 */ /* 0x000fc60000000000 */
[----:B------:R-:W3:Y:S04]  /*0b80*/  LDG.E.CONSTANT R6, desc[UR6][R14.64+0x4] ;  /* 0x000004060e067981 */ /* 0x000ee8000c1e9900 */
[----:B------:R-:W4:Y:S01]  /*0b90*/  LDG.E.CONSTANT R28, desc[UR6][R20.64+0x8] ;  /* 0x00000806141c7981 */ /* 0x000f22000c1e9900 */
[C---:B--2---:R-:W-:Y:S01]  /*0ba0*/  FADD R27, R29.reuse, R22 ;  /* 0x000000161d1b7221 */ /* 0x044fe20000000000 */
[----:B------:R-:W-:-:S03]  /*0bb0*/  FSETP.GT.AND P1, PT, R29, -R22, PT ;  /* 0x800000161d00720b */ /* 0x000fc60003f24000 */
[----:B------:R-:W0:Y:S02]  /*0bc0*/  F2F.F64.F32 R22, R27 ;  /* 0x0000001b00167310 */ /* 0x000e240000201800 */
[----:B0-----:R-:W-:-:S08]  /*0bd0*/  DMUL R22, R22, UR8 ;  /* 0x0000000816167c28 */ /* 0x001fd00008000000 */
[----:B------:R-:W0:Y:S02]  /*0be0*/  @!P1 F2F.F32.F64 R27, R22 ;  /* 0x00000016001b9310 */ /* 0x000e240000301000 */
[----:B0-----:R-:W-:-:S04]  /*0bf0*/  FFMA.SAT R29, R27, R25, 0.5 ;  /* 0x3f0000001b1d7423 */ /* 0x001fc80000002019 */
[----:B------:R-:W-:-:S04]  /*0c00*/  FFMA.RM R29, R29, R26, 12582913 ;  /* 0x4b4000011d1d7423 */ /* 0x000fc8000000401a */
[----:B------:R-:W-:-:S04]  /*0c10*/  FADD R22, R29, -12583039 ;  /* 0xcb40007f1d167421 */ /* 0x000fc80000000000 */
[----:B------:R-:W-:-:S04]  /*0c20*/  FFMA R22, R27, 1.4426950216293334961, -R22 ;  /* 0x3fb8aa3b1b167823 */ /* 0x000fc80000000816 */
[----:B------:R-:W-:-:S04]  /*0c30*/  FFMA R27, R27, 1.925963033500011079e-08, R22 ;  /* 0x32a570601b1b7823 */ /* 0x000fc80000000016 */
[----:B------:R3:W0:Y:S01]  /*0c40*/  MUFU.EX2 R22, R27 ;  /* 0x0000001b00167308 */ /* 0x0006220000000800 */
[----:B------:R-:W-:Y:S02]  /*0c50*/  SHF.L.U32 R29, R29, 0x17, RZ ;  /* 0x000000171d1d7819 */ /* 0x000fe400000006ff */
[-C--:B----4-:R-:W-:Y:S02]  /*0c60*/  LEA R28, R28, R5.reuse, 0x3 ;  /* 0x000000051c1c7211 */ /* 0x090fe400078e18ff */
[----:B---3--:R-:W-:Y:S02]  /*0c70*/  LEA R27, R6, R5, 0x3 ;  /* 0x00000005061b7211 */ /* 0x008fe400078e18ff */
[----:B------:R1:W2:Y:S01]  /*0c80*/  LDG.E.CONSTANT R6, desc[UR6][R20.64+0xc] ;  /* 0x00000c0614067981 */ /* 0x0002a2000c1e9900 */
[----:B0-----:R-:W-:Y:S02]  /*0c90*/  FMUL R29, R29, R22 ;  /* 0x000000161d1d7220 */ /* 0x001fe40000400000 */
[----:B------:R-:W-:-:S05]  /*0ca0*/  IMAD.WIDE R22, R27, 0x4, R18 ;  /* 0x000000041b167825 */ /* 0x000fca00078e0212 */
[----:B------:R0:W-:Y:S02]  /*0cb0*/  STG.E desc[UR6][R22.64], R29 ;  /* 0x0000001d16007986 */ /* 0x0001e4000c101906 */
[----:B0-----:R-:W-:Y:S02]  /*0cc0*/  IMAD.WIDE R22, R28, 0x4, R16 ;  /* 0x000000041c167825 */ /* 0x001fe400078e0210 */
[----:B------:R-:W3:Y:S04]  /*0cd0*/  LDG.E.CONSTANT R28, desc[UR6][R14.64+0x8] ;  /* 0x000008060e1c7981 */ /* 0x000ee8000c1e9900 */
[----:B------:R-:W4:Y:S04]  /*0ce0*/  LDG.E R27, desc[UR6][R22.64] ;  /* 0x00000006161b7981 */ /* 0x000f28000c1e1900 */
[----:B------:R-:W5:Y:S04]  /*0cf0*/  LDG.E.CONSTANT R14, desc[UR6][R14.64+0xc] ;  /* 0x00000c060e0e7981 */ /* 0x000f68000c1e9900 */
[----:B------:R-:W4:Y:S02]  /*0d00*/  LDG.E R22, desc[UR6][R12.64] ;  /* 0x000000060c167981 */ /* 0x000f24000c1e1900 */
[C---:B----4-:R-:W-:Y:S01]  /*0d10*/  FSETP.GT.AND P1, PT, R27.reuse, -R22, PT ;  /* 0x800000161b00720b */ /* 0x050fe20003f24000 */
[----:B------:R-:W-:-:S04]  /*0d20*/  FADD R27, R27, R22 ;  /* 0x000000161b1b7221 */ /* 0x000fc80000000000 */
[----:B-1----:R-:W0:Y:S02]  /*0d30*/  F2F.F64.F32 R20, R27 ;  /* 0x0000001b00147310 */ /* 0x002e240000201800 */
[----:B0-----:R-:W-:-:S06]  /*0d40*/  DMUL R20, R20, UR8 ;  /* 0x0000000814147c28 */ /* 0x001fcc0008000000 */
[----:B------:R-:W0:Y:S02]  /*0d50*/  @!P1 F2F.F32.F64 R27, R20 ;  /* 0x00000014001b9310 */ /* 0x000e240000301000 */
[----:B0-----:R-:W-:-:S04]  /*0d60*/  FFMA.SAT R23, R27, R25, 0.5 ;  /* 0x3f0000001b177423 */ /* 0x001fc80000002019 */
[----:B------:R-:W-:-:S04]  /*0d70*/  FFMA.RM R22, R23, R26, 12582913 ;  /* 0x4b40000117167423 */ /* 0x000fc8000000401a */
[----:B------:R-:W-:-:S04]  /*0d80*/  FADD R23, R22, -12583039 ;  /* 0xcb40007f16177421 */ /* 0x000fc80000000000 */
[----:B------:R-:W-:-:S04]  /*0d90*/  FFMA R23, R27, 1.4426950216293334961, -R23 ;  /* 0x3fb8aa3b1b177823 */ /* 0x000fc80000000817 */
[----:B------:R-:W-:-:S06]  /*0da0*/  FFMA R23, R27, 1.925963033500011079e-08, R23 ;  /* 0x32a570601b177823 */ /* 0x000fcc0000000017 */
[----:B------:R-:W0:Y:S01]  /*0db0*/  MUFU.EX2 R23, R23 ;  /* 0x0000001700177308 */ /* 0x000e220000000800 */
[-C--:B--2---:R-:W-:Y:S02]  /*0dc0*/  LEA R6, R6, R5.reuse, 0x3 ;  /* 0x0000000506067211 */ /* 0x084fe400078e18ff */
[----:B------:R-:W-:Y:S02]  /*0dd0*/  SHF.L.U32 R22, R22, 0x17, RZ ;  /* 0x0000001716167819 */ /* 0x000fe400000006ff */
[----:B---3--:R-:W-:Y:S01]  /*0de0*/  LEA R28, R28, R5, 0x3 ;  /* 0x000000051c1c7211 */ /* 0x008fe200078e18ff */
[----:B------:R-:W-:-:S04]  /*0df0*/  IMAD.WIDE R16, R6, 0x4, R16 ;  /* 0x0000000406107825 */ /* 0x000fc800078e0210 */
[----:B------:R-:W-:-:S04]  /*0e00*/  IMAD.WIDE R20, R28, 0x4, R18 ;  /* 0x000000041c147825 */ /* 0x000fc800078e0212 */
[----:B0-----:R-:W-:-:S05]  /*0e10*/  FMUL R27, R22, R23 ;  /* 0x00000017161b7220 */ /* 0x001fca0000400000 */
[----:B------:R0:W-:Y:S04]  /*0e20*/  STG.E desc[UR6][R20.64], R27 ;  /* 0x0000001b14007986 */ /* 0x0001e8000c101906 */
[----:B------:R-:W2:Y:S04]  /*0e30*/  LDG.E R16, desc[UR6][R16.64] ;  /* 0x0000000610107981 */ /* 0x000ea8000c1e1900 */
[----:B------:R-:W2:Y:S01]  /*0e40*/  LDG.E R28, desc[UR6][R12.64] ;  /* 0x000000060c1c7981 */ /* 0x000ea2000c1e1900 */
[----:B-----5:R-:W-:-:S05]  /*0e50*/  LEA R15, R14, R5, 0x3 ;  /* 0x000000050e0f7211 */ /* 0x020fca00078e18ff */
[----:B------:R-:W-:Y:S01]  /*0e60*/  IMAD.WIDE R18, R15, 0x4, R18 ;  /* 0x000000040f127825 */ /* 0x000fe200078e0212 */
[----:B------:R-:W-:Y:S02]  /*0e70*/  IADD3 R24, PT, PT, R24, 0x4, RZ ;  /* 0x0000000418187810 */ /* 0x000fe40007ffe0ff */
[----:B------:R-:W-:Y:S01]  /*0e80*/  IADD3 R4, PT, PT, R4, 0x4, RZ ;  /* 0x0000000404047810 */ /* 0x000fe20007ffe0ff */
[----:B--2---:R-:W-:-:S04]  /*0e90*/  FADD R6, R16, R28 ;  /* 0x0000001c10067221 */ /* 0x004fc80000000000 */
[----:B------:R-:W1:Y:S01]  /*0ea0*/  F2F.F64.F32 R22, R6 ;  /* 0x0000000600167310 */ /* 0x000e620000201800 */
[----:B------:R-:W-:Y:S01]  /*0eb0*/  FSETP.GT.AND P1, PT, R16, -R28, PT ;  /* 0x8000001c1000720b */ /* 0x000fe20003f24000 */
[----:B-1----:R-:W-:-:S12]  /*0ec0*/  DMUL R22, R22, UR8 ;  /* 0x0000000816167c28 */ /* 0x002fd80008000000 */
[----:B------:R-:W1:Y:S02]  /*0ed0*/  @!P1 F2F.F32.F64 R6, R22 ;  /* 0x0000001600069310 */ /* 0x000e640000301000 */
[----:B-1----:R-:W-:-:S04]  /*0ee0*/  FFMA.SAT R25, R6, R25, 0.5 ;  /* 0x3f00000006197423 */ /* 0x002fc80000002019 */
[----:B------:R-:W-:-:S04]  /*0ef0*/  FFMA.RM R25, R25, R26, 12582913 ;  /* 0x4b40000119197423 */ /* 0x000fc8000000401a */
[----:B0-----:R-:W-:-:S04]  /*0f00*/  FADD R21, R25, -12583039 ;  /* 0xcb40007f19157421 */ /* 0x001fc80000000000 */
[----:B------:R-:W-:-:S04]  /*0f10*/  FFMA R21, R6, 1.4426950216293334961, -R21 ;  /* 0x3fb8aa3b06157823 */ /* 0x000fc80000000815 */
[----:B------:R-:W-:-:S04]  /*0f20*/  FFMA R21, R6, 1.925963033500011079e-08, R21 ;  /* 0x32a5706006157823 */ /* 0x000fc80000000015 */
[----:B------:R-:W0:Y:S01]  /*0f30*/  MUFU.EX2 R16, R21 ;  /* 0x0000001500107308 */ /* 0x000e220000000800 */
[----:B------:R-:W-:Y:S02]  /*0f40*/  SHF.L.U32 R25, R25, 0x17, RZ ;  /* 0x0000001719197819 */ /* 0x000fe400000006ff */
[----:B------:R-:W-:-:S03]  /*0f50*/  ISETP.NE.AND P1, PT, R24, RZ, PT ;  /* 0x000000ff1800720c */ /* 0x000fc60003f25270 */
[----:B0-----:R-:W-:-:S05]  /*0f60*/  FMUL R25, R25, R16 ;  /* 0x0000001019197220 */ /* 0x001fca0000400000 */
[----:B------:R3:W-:Y:S01]  /*0f70*/  STG.E desc[UR6][R18.64], R25 ;  /* 0x0000001912007986 */ /* 0x0007e2000c101906 */
[----:B------:R-:W-:-:S04]  /*0f80*/  FADD R6, R7, R29 ;  /* 0x0000001d07067221 */ /* 0x000fc80000000000 */
[----:B------:R-:W-:-:S04]  /*0f90*/  FADD R6, R6, R27 ;  /* 0x0000001b06067221 */ /* 0x000fc80000000000 */
[----:B------:R-:W-:Y:S01]  /*0fa0*/  FADD R7, R6, R25 ;  /* 0x0000001906077221 */ /* 0x000fe20000000000 */
[----:B------:R-:W-:Y:S06]  /*0fb0*/  @P1 BRA `(.L_x_129) ;  /* 0xfffffff800581947 */ /* 0x000fec000383ffff */
.L_x_126:
[----:B------:R-:W-:Y:S05]  /*0fc0*/  BSYNC.RECONVERGENT B0 ;  /* 0x0000000000007941 */ /* 0x000fea0003800200 */
.L_x_125:
[----:B------:R-:W4:Y:S01]  /*0fd0*/  LDC.64 R12, c[0x0][0x398] ;  /* 0x0000e600ff0c7b82 */ /* 0x000f220000000a00 */
[----:B--2---:R-:W-:Y:S02]  /*0fe0*/  LEA R15, R0, R5, 0x3 ;  /* 0x00000005000f7211 */ /* 0x004fe400078e18ff */
[----:B------:R-:W-:-:S04]  /*0ff0*/  IADD3 R5, PT, PT, R5, UR5, RZ ;  /* 0x0000000505057c10 */ /* 0x000fc8000fffe0ff */
[----:B------:R-:W-:Y:S01]  /*1000*/  ISETP.GE.AND P1, PT, R5, UR4, PT ;  /* 0x0000000405007c0c */ /* 0x000fe2000bf26270 */
[----:B----4-:R-:W-:-:S05]  /*1010*/  IMAD.WIDE R12, R15, 0x4, R12 ;  /* 0x000000040f0c7825 */ /* 0x010fca00078e020c */
[----:B------:R2:W-:Y:S07]  /*1020*/  STG.E desc[UR6][R12.64], R7 ;  /* 0x000000070c007986 */ /* 0x0005ee000c101906 */
[----:B------:R-:W-:Y:S05]  /*1030*/  @!P1 BRA `(.L_x_130) ;  /* 0xfffffff000ac9947 */ /* 0x000fea000383ffff */
[----:B------:R-:W-:Y:S05]  /*1040*/  EXIT ;  /* 0x000000000000794d */ /* 0x000fea0003800000 */
.L_x_131:
        /* <DEDUP_REMOVED lines=11> */
.L_x_137:


//--------------------- .nv.shared.reserved.0     --------------------------
	.section	.nv.shared.reserved.0,"aw",@nobits
	.weak		__nv_reservedSMEM_offset_0_alias
	.size		__nv_reservedSMEM_offset_0_alias, 0, 64
	.other		__nv_reservedSMEM_offset_0_alias,@"STO_CUDA_RESERVED_SHARED STV_DEFAULT"
__nv_reservedSMEM_offset_0_alias:
	.zero		0
	.zero		64


//--------------------- .nv.constant0.K2          --------------------------
	.section	.nv.constant0.K2,"a",@progbits
	.sectionflags	@""
	.align	4
.nv.constant0.K2:
	.zero		1020


//--------------------- .nv.constant0.K1          --------------------------
	.section	.nv.constant0.K1,"a",@progbits
	.sectionflags	@""
	.align	4
.nv.constant0.K1:
	.zero		972


//--------------------- .nv.constant0.K0          --------------------------
	.section	.nv.constant0.K0,"a",@progbits
	.sectionflags	@""
	.align	4
.nv.constant0.K0:
	.zero		972


//--------------------- SYMBOLS --------------------------

	.type		.nv.reservedSmem.offset0,@object
	.size		.nv.reservedSmem.offset0,0x4
